//
// Generated by NVIDIA NVVM Compiler
//
// Compiler Build ID: CL-36424714
// Cuda compilation tools, release 13.0, V13.0.88
// Based on NVVM 20.0.0
//

.version 9.0
.target sm_100
.address_size 64

	// .globl	_Z17warpSoftmaxKernelPKfPfii

.visible .entry _Z17warpSoftmaxKernelPKfPfii(
	.param .u64 .ptr .align 1 _Z17warpSoftmaxKernelPKfPfii_param_0,
	.param .u64 .ptr .align 1 _Z17warpSoftmaxKernelPKfPfii_param_1,
	.param .u32 _Z17warpSoftmaxKernelPKfPfii_param_2,
	.param .u32 _Z17warpSoftmaxKernelPKfPfii_param_3
)
{
	.reg .pred 	%p<17>;
	.reg .b32 	%r<36>;
	.reg .b32 	%f<44>;
	.reg .b64 	%rd<14>;

	ld.param.u64 	%rd2, [_Z17warpSoftmaxKernelPKfPfii_param_0];
	ld.param.u64 	%rd3, [_Z17warpSoftmaxKernelPKfPfii_param_1];
	ld.param.u32 	%r6, [_Z17warpSoftmaxKernelPKfPfii_param_2];
	ld.param.u32 	%r5, [_Z17warpSoftmaxKernelPKfPfii_param_3];
	mov.u32 	%r7, %ctaid.x;
	mov.u32 	%r8, %ntid.x;
	mov.u32 	%r9, %tid.x;
	mad.lo.s32 	%r10, %r7, %r8, %r9;
	shr.u32 	%r1, %r10, 5;
	and.b32  	%r2, %r9, 31;
	setp.ge.s32 	%p1, %r1, %r6;
	@%p1 bra 	$L__BB0_7;
	mul.lo.s32 	%r11, %r5, %r1;
	cvt.s64.s32 	%rd1, %r11;
	setp.ge.s32 	%p2, %r2, %r5;
	mov.f32 	%f42, 0fFF7FFFFF;
	@%p2 bra 	$L__BB0_3;
	cvt.u64.u32 	%rd4, %r2;
	add.s64 	%rd5, %rd1, %rd4;
	cvta.to.global.u64 	%rd6, %rd2;
	shl.b64 	%rd7, %rd5, 2;
	add.s64 	%rd8, %rd6, %rd7;
	ld.global.f32 	%f42, [%rd8];
$L__BB0_3:
	setp.ge.s32 	%p3, %r2, %r5;
	mov.b32 	%r12, %f42;
	shfl.sync.down.b32	%r13|%p4, %r12, 16, 31, -1;
	mov.b32 	%f7, %r13;
	max.f32 	%f8, %f42, %f7;
	mov.b32 	%r14, %f8;
	shfl.sync.down.b32	%r15|%p5, %r14, 8, 31, -1;
	mov.b32 	%f9, %r15;
	max.f32 	%f10, %f8, %f9;
	mov.b32 	%r16, %f10;
	shfl.sync.down.b32	%r17|%p6, %r16, 4, 31, -1;
	mov.b32 	%f11, %r17;
	max.f32 	%f12, %f10, %f11;
	mov.b32 	%r18, %f12;
	shfl.sync.down.b32	%r19|%p7, %r18, 2, 31, -1;
	mov.b32 	%f13, %r19;
	max.f32 	%f14, %f12, %f13;
	mov.b32 	%r20, %f14;
	shfl.sync.down.b32	%r21|%p8, %r20, 1, 31, -1;
	mov.b32 	%f15, %r21;
	max.f32 	%f16, %f14, %f15;
	mov.b32 	%r22, %f16;
	shfl.sync.idx.b32	%r3|%p9, %r22, 0, 31, -1;
	mov.f32 	%f43, 0f00000000;
	@%p3 bra 	$L__BB0_5;
	mov.b32 	%f17, %r3;
	sub.f32 	%f18, %f42, %f17;
	fma.rn.f32 	%f19, %f18, 0f3BBB989D, 0f3F000000;
	cvt.sat.f32.f32 	%f20, %f19;
	mov.f32 	%f21, 0f4B400001;
	mov.f32 	%f22, 0f437C0000;
	fma.rm.f32 	%f23, %f20, %f22, %f21;
	add.f32 	%f24, %f23, 0fCB40007F;
	neg.f32 	%f25, %f24;
	fma.rn.f32 	%f26, %f18, 0f3FB8AA3B, %f25;
	fma.rn.f32 	%f27, %f18, 0f32A57060, %f26;
	mov.b32 	%r23, %f23;
	shl.b32 	%r24, %r23, 23;
	mov.b32 	%f28, %r24;
	ex2.approx.ftz.f32 	%f29, %f27;
	mul.f32 	%f43, %f29, %f28;
$L__BB0_5:
	setp.ge.s32 	%p10, %r2, %r5;
	mov.b32 	%r25, %f43;
	shfl.sync.down.b32	%r26|%p11, %r25, 16, 31, -1;
	mov.b32 	%f30, %r26;
	add.f32 	%f31, %f43, %f30;
	mov.b32 	%r27, %f31;
	shfl.sync.down.b32	%r28|%p12, %r27, 8, 31, -1;
	mov.b32 	%f32, %r28;
	add.f32 	%f33, %f31, %f32;
	mov.b32 	%r29, %f33;
	shfl.sync.down.b32	%r30|%p13, %r29, 4, 31, -1;
	mov.b32 	%f34, %r30;
	add.f32 	%f35, %f33, %f34;
	mov.b32 	%r31, %f35;
	shfl.sync.down.b32	%r32|%p14, %r31, 2, 31, -1;
	mov.b32 	%f36, %r32;
	add.f32 	%f37, %f35, %f36;
	mov.b32 	%r33, %f37;
	shfl.sync.down.b32	%r34|%p15, %r33, 1, 31, -1;
	mov.b32 	%f38, %r34;
	add.f32 	%f39, %f37, %f38;
	mov.b32 	%r35, %f39;
	shfl.sync.idx.b32	%r4|%p16, %r35, 0, 31, -1;
	@%p10 bra 	$L__BB0_7;
	mov.b32 	%f40, %r4;
	div.rn.f32 	%f41, %f43, %f40;
	cvt.u64.u32 	%rd9, %r2;
	add.s64 	%rd10, %rd1, %rd9;
	cvta.to.global.u64 	%rd11, %rd3;
	shl.b64 	%rd12, %rd10, 2;
	add.s64 	%rd13, %rd11, %rd12;
	st.global.f32 	[%rd13], %f41;
$L__BB0_7:
	ret;

}
	// .globl	_Z24batchedWarpSoftmaxKernelPKfPfiii
.visible .entry _Z24batchedWarpSoftmaxKernelPKfPfiii(
	.param .u64 .ptr .align 1 _Z24batchedWarpSoftmaxKernelPKfPfiii_param_0,
	.param .u64 .ptr .align 1 _Z24batchedWarpSoftmaxKernelPKfPfiii_param_1,
	.param .u32 _Z24batchedWarpSoftmaxKernelPKfPfiii_param_2,
	.param .u32 _Z24batchedWarpSoftmaxKernelPKfPfiii_param_3,
	.param .u32 _Z24batchedWarpSoftmaxKernelPKfPfiii_param_4
)
{
	.reg .pred 	%p<25>;
	.reg .b32 	%r<134>;
	.reg .b32 	%f<422>;
	.reg .b64 	%rd<51>;

	ld.param.u64 	%rd20, [_Z24batchedWarpSoftmaxKernelPKfPfiii_param_0];
	ld.param.u64 	%rd21, [_Z24batchedWarpSoftmaxKernelPKfPfiii_param_1];
	ld.param.u32 	%r23, [_Z24batchedWarpSoftmaxKernelPKfPfiii_param_2];
	ld.param.u32 	%r24, [_Z24batchedWarpSoftmaxKernelPKfPfiii_param_3];
	ld.param.u32 	%r22, [_Z24batchedWarpSoftmaxKernelPKfPfiii_param_4];
	cvta.to.global.u64 	%rd1, %rd21;
	mul.lo.s32 	%r25, %r24, %r23;
	mul.lo.s32 	%r26, %r25, %r22;
	mov.u32 	%r27, %ctaid.x;
	mov.u32 	%r28, %ntid.x;
	mov.u32 	%r1, %tid.x;
	mad.lo.s32 	%r29, %r27, %r28, %r1;
	shr.u32 	%r2, %r29, 5;
	and.b32  	%r133, %r1, 31;
	setp.ge.s32 	%p1, %r2, %r26;
	@%p1 bra 	$L__BB1_17;
	cvta.to.global.u64 	%rd2, %rd20;
	mul.lo.s32 	%r30, %r22, %r2;
	cvt.s64.s32 	%rd3, %r30;
	setp.ge.s32 	%p2, %r133, %r22;
	mov.f32 	%f421, 0f00000000;
	mov.f32 	%f420, 0fFF7FFFFF;
	@%p2 bra 	$L__BB1_10;
	not.b32 	%r31, %r133;
	add.s32 	%r4, %r22, %r31;
	shr.u32 	%r32, %r4, 5;
	add.s32 	%r5, %r32, 1;
	setp.lt.u32 	%p3, %r4, 96;
	mov.f32 	%f420, 0fFF7FFFFF;
	mov.f32 	%f421, 0f00000000;
	mov.u32 	%r130, %r133;
	@%p3 bra 	$L__BB1_5;
	and.b32  	%r33, %r5, 268435452;
	neg.s32 	%r129, %r33;
	shl.b64 	%rd22, %rd3, 2;
	and.b32  	%r34, %r1, 31;
	mul.wide.u32 	%rd23, %r34, 4;
	add.s64 	%rd24, %rd22, %rd23;
	add.s64 	%rd25, %rd24, %rd2;
	add.s64 	%rd46, %rd25, 256;
	mov.f32 	%f420, 0fFF7FFFFF;
	mov.f32 	%f421, 0f00000000;
	mov.u32 	%r130, %r133;
$L__BB1_4:
	.pragma "nounroll";
	ld.global.f32 	%f28, [%rd46+-256];
	max.f32 	%f29, %f420, %f28;
	sub.f32 	%f30, %f420, %f29;
	fma.rn.f32 	%f31, %f30, 0f3BBB989D, 0f3F000000;
	cvt.sat.f32.f32 	%f32, %f31;
	mov.f32 	%f33, 0f4B400001;
	mov.f32 	%f34, 0f437C0000;
	fma.rm.f32 	%f35, %f32, %f34, %f33;
	add.f32 	%f36, %f35, 0fCB40007F;
	neg.f32 	%f37, %f36;
	fma.rn.f32 	%f38, %f30, 0f3FB8AA3B, %f37;
	fma.rn.f32 	%f39, %f30, 0f32A57060, %f38;
	mov.b32 	%r35, %f35;
	shl.b32 	%r36, %r35, 23;
	mov.b32 	%f40, %r36;
	ex2.approx.ftz.f32 	%f41, %f39;
	mul.f32 	%f42, %f41, %f40;
	mul.f32 	%f43, %f421, %f42;
	sub.f32 	%f44, %f28, %f29;
	fma.rn.f32 	%f45, %f44, 0f3BBB989D, 0f3F000000;
	cvt.sat.f32.f32 	%f46, %f45;
	fma.rm.f32 	%f47, %f46, %f34, %f33;
	add.f32 	%f48, %f47, 0fCB40007F;
	neg.f32 	%f49, %f48;
	fma.rn.f32 	%f50, %f44, 0f3FB8AA3B, %f49;
	fma.rn.f32 	%f51, %f44, 0f32A57060, %f50;
	mov.b32 	%r37, %f47;
	shl.b32 	%r38, %r37, 23;
	mov.b32 	%f52, %r38;
	ex2.approx.ftz.f32 	%f53, %f51;
	fma.rn.f32 	%f54, %f53, %f52, %f43;
	ld.global.f32 	%f55, [%rd46+-128];
	max.f32 	%f56, %f29, %f55;
	sub.f32 	%f57, %f29, %f56;
	fma.rn.f32 	%f58, %f57, 0f3BBB989D, 0f3F000000;
	cvt.sat.f32.f32 	%f59, %f58;
	fma.rm.f32 	%f60, %f59, %f34, %f33;
	add.f32 	%f61, %f60, 0fCB40007F;
	neg.f32 	%f62, %f61;
	fma.rn.f32 	%f63, %f57, 0f3FB8AA3B, %f62;
	fma.rn.f32 	%f64, %f57, 0f32A57060, %f63;
	mov.b32 	%r39, %f60;
	shl.b32 	%r40, %r39, 23;
	mov.b32 	%f65, %r40;
	ex2.approx.ftz.f32 	%f66, %f64;
	mul.f32 	%f67, %f66, %f65;
	mul.f32 	%f68, %f54, %f67;
	sub.f32 	%f69, %f55, %f56;
	fma.rn.f32 	%f70, %f69, 0f3BBB989D, 0f3F000000;
	cvt.sat.f32.f32 	%f71, %f70;
	fma.rm.f32 	%f72, %f71, %f34, %f33;
	add.f32 	%f73, %f72, 0fCB40007F;
	neg.f32 	%f74, %f73;
	fma.rn.f32 	%f75, %f69, 0f3FB8AA3B, %f74;
	fma.rn.f32 	%f76, %f69, 0f32A57060, %f75;
	mov.b32 	%r41, %f72;
	shl.b32 	%r42, %r41, 23;
	mov.b32 	%f77, %r42;
	ex2.approx.ftz.f32 	%f78, %f76;
	fma.rn.f32 	%f79, %f78, %f77, %f68;
	ld.global.f32 	%f80, [%rd46];
	max.f32 	%f81, %f56, %f80;
	sub.f32 	%f82, %f56, %f81;
	fma.rn.f32 	%f83, %f82, 0f3BBB989D, 0f3F000000;
	cvt.sat.f32.f32 	%f84, %f83;
	fma.rm.f32 	%f85, %f84, %f34, %f33;
	add.f32 	%f86, %f85, 0fCB40007F;
	neg.f32 	%f87, %f86;
	fma.rn.f32 	%f88, %f82, 0f3FB8AA3B, %f87;
	fma.rn.f32 	%f89, %f82, 0f32A57060, %f88;
	mov.b32 	%r43, %f85;
	shl.b32 	%r44, %r43, 23;
	mov.b32 	%f90, %r44;
	ex2.approx.ftz.f32 	%f91, %f89;
	mul.f32 	%f92, %f91, %f90;
	mul.f32 	%f93, %f79, %f92;
	sub.f32 	%f94, %f80, %f81;
	fma.rn.f32 	%f95, %f94, 0f3BBB989D, 0f3F000000;
	cvt.sat.f32.f32 	%f96, %f95;
	fma.rm.f32 	%f97, %f96, %f34, %f33;
	add.f32 	%f98, %f97, 0fCB40007F;
	neg.f32 	%f99, %f98;
	fma.rn.f32 	%f100, %f94, 0f3FB8AA3B, %f99;
	fma.rn.f32 	%f101, %f94, 0f32A57060, %f100;
	mov.b32 	%r45, %f97;
	shl.b32 	%r46, %r45, 23;
	mov.b32 	%f102, %r46;
	ex2.approx.ftz.f32 	%f103, %f101;
	fma.rn.f32 	%f104, %f103, %f102, %f93;
	ld.global.f32 	%f105, [%rd46+128];
	max.f32 	%f420, %f81, %f105;
	sub.f32 	%f106, %f81, %f420;
	fma.rn.f32 	%f107, %f106, 0f3BBB989D, 0f3F000000;
	cvt.sat.f32.f32 	%f108, %f107;
	fma.rm.f32 	%f109, %f108, %f34, %f33;
	add.f32 	%f110, %f109, 0fCB40007F;
	neg.f32 	%f111, %f110;
	fma.rn.f32 	%f112, %f106, 0f3FB8AA3B, %f111;
	fma.rn.f32 	%f113, %f106, 0f32A57060, %f112;
	mov.b32 	%r47, %f109;
	shl.b32 	%r48, %r47, 23;
	mov.b32 	%f114, %r48;
	ex2.approx.ftz.f32 	%f115, %f113;
	mul.f32 	%f116, %f115, %f114;
	mul.f32 	%f117, %f104, %f116;
	sub.f32 	%f118, %f105, %f420;
	fma.rn.f32 	%f119, %f118, 0f3BBB989D, 0f3F000000;
	cvt.sat.f32.f32 	%f120, %f119;
	fma.rm.f32 	%f121, %f120, %f34, %f33;
	add.f32 	%f122, %f121, 0fCB40007F;
	neg.f32 	%f123, %f122;
	fma.rn.f32 	%f124, %f118, 0f3FB8AA3B, %f123;
	fma.rn.f32 	%f125, %f118, 0f32A57060, %f124;
	mov.b32 	%r49, %f121;
	shl.b32 	%r50, %r49, 23;
	mov.b32 	%f126, %r50;
	ex2.approx.ftz.f32 	%f127, %f125;
	fma.rn.f32 	%f421, %f127, %f126, %f117;
	add.s32 	%r130, %r130, 128;
	add.s32 	%r129, %r129, 4;
	add.s64 	%rd46, %rd46, 512;
	setp.eq.s32 	%p4, %r129, 0;
	@%p4 bra 	$L__BB1_5;
	bra.uni 	$L__BB1_4;
$L__BB1_5:
	shl.b64 	%rd26, %rd3, 2;
	add.s64 	%rd5, %rd2, %rd26;
	and.b32  	%r51, %r5, 3;
	setp.eq.s32 	%p5, %r51, 0;
	@%p5 bra 	$L__BB1_10;
	setp.eq.s32 	%p6, %r51, 1;
	@%p6 bra 	$L__BB1_8;
	mul.wide.u32 	%rd27, %r130, 4;
	add.s64 	%rd28, %rd5, %rd27;
	ld.global.f32 	%f129, [%rd28];
	max.f32 	%f130, %f420, %f129;
	sub.f32 	%f131, %f420, %f130;
	fma.rn.f32 	%f132, %f131, 0f3BBB989D, 0f3F000000;
	cvt.sat.f32.f32 	%f133, %f132;
	mov.f32 	%f134, 0f4B400001;
	mov.f32 	%f135, 0f437C0000;
	fma.rm.f32 	%f136, %f133, %f135, %f134;
	add.f32 	%f137, %f136, 0fCB40007F;
	neg.f32 	%f138, %f137;
	fma.rn.f32 	%f139, %f131, 0f3FB8AA3B, %f138;
	fma.rn.f32 	%f140, %f131, 0f32A57060, %f139;
	mov.b32 	%r52, %f136;
	shl.b32 	%r53, %r52, 23;
	mov.b32 	%f141, %r53;
	ex2.approx.ftz.f32 	%f142, %f140;
	mul.f32 	%f143, %f142, %f141;
	mul.f32 	%f144, %f421, %f143;
	sub.f32 	%f145, %f129, %f130;
	fma.rn.f32 	%f146, %f145, 0f3BBB989D, 0f3F000000;
	cvt.sat.f32.f32 	%f147, %f146;
	fma.rm.f32 	%f148, %f147, %f135, %f134;
	add.f32 	%f149, %f148, 0fCB40007F;
	neg.f32 	%f150, %f149;
	fma.rn.f32 	%f151, %f145, 0f3FB8AA3B, %f150;
	fma.rn.f32 	%f152, %f145, 0f32A57060, %f151;
	mov.b32 	%r54, %f148;
	shl.b32 	%r55, %r54, 23;
	mov.b32 	%f153, %r55;
	ex2.approx.ftz.f32 	%f154, %f152;
	fma.rn.f32 	%f155, %f154, %f153, %f144;
	ld.global.f32 	%f156, [%rd28+128];
	max.f32 	%f420, %f130, %f156;
	sub.f32 	%f157, %f130, %f420;
	fma.rn.f32 	%f158, %f157, 0f3BBB989D, 0f3F000000;
	cvt.sat.f32.f32 	%f159, %f158;
	fma.rm.f32 	%f160, %f159, %f135, %f134;
	add.f32 	%f161, %f160, 0fCB40007F;
	neg.f32 	%f162, %f161;
	fma.rn.f32 	%f163, %f157, 0f3FB8AA3B, %f162;
	fma.rn.f32 	%f164, %f157, 0f32A57060, %f163;
	mov.b32 	%r56, %f160;
	shl.b32 	%r57, %r56, 23;
	mov.b32 	%f165, %r57;
	ex2.approx.ftz.f32 	%f166, %f164;
	mul.f32 	%f167, %f166, %f165;
	mul.f32 	%f168, %f155, %f167;
	sub.f32 	%f169, %f156, %f420;
	fma.rn.f32 	%f170, %f169, 0f3BBB989D, 0f3F000000;
	cvt.sat.f32.f32 	%f171, %f170;
	fma.rm.f32 	%f172, %f171, %f135, %f134;
	add.f32 	%f173, %f172, 0fCB40007F;
	neg.f32 	%f174, %f173;
	fma.rn.f32 	%f175, %f169, 0f3FB8AA3B, %f174;
	fma.rn.f32 	%f176, %f169, 0f32A57060, %f175;
	mov.b32 	%r58, %f172;
	shl.b32 	%r59, %r58, 23;
	mov.b32 	%f177, %r59;
	ex2.approx.ftz.f32 	%f178, %f176;
	fma.rn.f32 	%f421, %f178, %f177, %f168;
	add.s32 	%r130, %r130, 64;
$L__BB1_8:
	and.b32  	%r60, %r4, 32;
	setp.ne.s32 	%p7, %r60, 0;
	@%p7 bra 	$L__BB1_10;
	mul.wide.u32 	%rd29, %r130, 4;
	add.s64 	%rd30, %rd5, %rd29;
	ld.global.f32 	%f179, [%rd30];
	max.f32 	%f11, %f420, %f179;
	sub.f32 	%f180, %f420, %f11;
	fma.rn.f32 	%f181, %f180, 0f3BBB989D, 0f3F000000;
	cvt.sat.f32.f32 	%f182, %f181;
	mov.f32 	%f183, 0f4B400001;
	mov.f32 	%f184, 0f437C0000;
	fma.rm.f32 	%f185, %f182, %f184, %f183;
	add.f32 	%f186, %f185, 0fCB40007F;
	neg.f32 	%f187, %f186;
	fma.rn.f32 	%f188, %f180, 0f3FB8AA3B, %f187;
	fma.rn.f32 	%f189, %f180, 0f32A57060, %f188;
	mov.b32 	%r61, %f185;
	shl.b32 	%r62, %r61, 23;
	mov.b32 	%f190, %r62;
	ex2.approx.ftz.f32 	%f191, %f189;
	mul.f32 	%f192, %f191, %f190;
	mul.f32 	%f193, %f421, %f192;
	sub.f32 	%f194, %f179, %f11;
	fma.rn.f32 	%f195, %f194, 0f3BBB989D, 0f3F000000;
	cvt.sat.f32.f32 	%f196, %f195;
	fma.rm.f32 	%f197, %f196, %f184, %f183;
	add.f32 	%f198, %f197, 0fCB40007F;
	neg.f32 	%f199, %f198;
	fma.rn.f32 	%f200, %f194, 0f3FB8AA3B, %f199;
	fma.rn.f32 	%f201, %f194, 0f32A57060, %f200;
	mov.b32 	%r63, %f197;
	shl.b32 	%r64, %r63, 23;
	mov.b32 	%f202, %r64;
	ex2.approx.ftz.f32 	%f203, %f201;
	fma.rn.f32 	%f421, %f203, %f202, %f193;
	mov.f32 	%f420, %f11;
$L__BB1_10:
	setp.ge.s32 	%p8, %r133, %r22;
	mov.b32 	%r65, %f420;
	shfl.sync.down.b32	%r66|%p9, %r65, 16, 31, -1;
	mov.b32 	%f204, %r66;
	mov.b32 	%r67, %f421;
	shfl.sync.down.b32	%r68|%p10, %r67, 16, 31, -1;
	mov.b32 	%f205, %r68;
	max.f32 	%f206, %f420, %f204;
	sub.f32 	%f207, %f420, %f206;
	fma.rn.f32 	%f208, %f207, 0f3BBB989D, 0f3F000000;
	cvt.sat.f32.f32 	%f209, %f208;
	mov.f32 	%f210, 0f4B400001;
	mov.f32 	%f211, 0f437C0000;
	fma.rm.f32 	%f212, %f209, %f211, %f210;
	add.f32 	%f213, %f212, 0fCB40007F;
	neg.f32 	%f214, %f213;
	fma.rn.f32 	%f215, %f207, 0f3FB8AA3B, %f214;
	fma.rn.f32 	%f216, %f207, 0f32A57060, %f215;
	mov.b32 	%r69, %f212;
	shl.b32 	%r70, %r69, 23;
	mov.b32 	%f217, %r70;
	ex2.approx.ftz.f32 	%f218, %f216;
	mul.f32 	%f219, %f218, %f217;
	sub.f32 	%f220, %f204, %f206;
	fma.rn.f32 	%f221, %f220, 0f3BBB989D, 0f3F000000;
	cvt.sat.f32.f32 	%f222, %f221;
	fma.rm.f32 	%f223, %f222, %f211, %f210;
	add.f32 	%f224, %f223, 0fCB40007F;
	neg.f32 	%f225, %f224;
	fma.rn.f32 	%f226, %f220, 0f3FB8AA3B, %f225;
	fma.rn.f32 	%f227, %f220, 0f32A57060, %f226;
	mov.b32 	%r71, %f223;
	shl.b32 	%r72, %r71, 23;
	mov.b32 	%f228, %r72;
	ex2.approx.ftz.f32 	%f229, %f227;
	mul.f32 	%f230, %f229, %f228;
	mul.f32 	%f231, %f230, %f205;
	fma.rn.f32 	%f232, %f421, %f219, %f231;
	mov.b32 	%r73, %f206;
	shfl.sync.down.b32	%r74|%p11, %r73, 8, 31, -1;
	mov.b32 	%f233, %r74;
	mov.b32 	%r75, %f232;
	shfl.sync.down.b32	%r76|%p12, %r75, 8, 31, -1;
	mov.b32 	%f234, %r76;
	max.f32 	%f235, %f206, %f233;
	sub.f32 	%f236, %f206, %f235;
	fma.rn.f32 	%f237, %f236, 0f3BBB989D, 0f3F000000;
	cvt.sat.f32.f32 	%f238, %f237;
	fma.rm.f32 	%f239, %f238, %f211, %f210;
	add.f32 	%f240, %f239, 0fCB40007F;
	neg.f32 	%f241, %f240;
	fma.rn.f32 	%f242, %f236, 0f3FB8AA3B, %f241;
	fma.rn.f32 	%f243, %f236, 0f32A57060, %f242;
	mov.b32 	%r77, %f239;
	shl.b32 	%r78, %r77, 23;
	mov.b32 	%f244, %r78;
	ex2.approx.ftz.f32 	%f245, %f243;
	mul.f32 	%f246, %f245, %f244;
	sub.f32 	%f247, %f233, %f235;
	fma.rn.f32 	%f248, %f247, 0f3BBB989D, 0f3F000000;
	cvt.sat.f32.f32 	%f249, %f248;
	fma.rm.f32 	%f250, %f249, %f211, %f210;
	add.f32 	%f251, %f250, 0fCB40007F;
	neg.f32 	%f252, %f251;
	fma.rn.f32 	%f253, %f247, 0f3FB8AA3B, %f252;
	fma.rn.f32 	%f254, %f247, 0f32A57060, %f253;
	mov.b32 	%r79, %f250;
	shl.b32 	%r80, %r79, 23;
	mov.b32 	%f255, %r80;
	ex2.approx.ftz.f32 	%f256, %f254;
	mul.f32 	%f257, %f256, %f255;
	mul.f32 	%f258, %f257, %f234;
	fma.rn.f32 	%f259, %f232, %f246, %f258;
	mov.b32 	%r81, %f235;
	shfl.sync.down.b32	%r82|%p13, %r81, 4, 31, -1;
	mov.b32 	%f260, %r82;
	mov.b32 	%r83, %f259;
	shfl.sync.down.b32	%r84|%p14, %r83, 4, 31, -1;
	mov.b32 	%f261, %r84;
	max.f32 	%f262, %f235, %f260;
	sub.f32 	%f263, %f235, %f262;
	fma.rn.f32 	%f264, %f263, 0f3BBB989D, 0f3F000000;
	cvt.sat.f32.f32 	%f265, %f264;
	fma.rm.f32 	%f266, %f265, %f211, %f210;
	add.f32 	%f267, %f266, 0fCB40007F;
	neg.f32 	%f268, %f267;
	fma.rn.f32 	%f269, %f263, 0f3FB8AA3B, %f268;
	fma.rn.f32 	%f270, %f263, 0f32A57060, %f269;
	mov.b32 	%r85, %f266;
	shl.b32 	%r86, %r85, 23;
	mov.b32 	%f271, %r86;
	ex2.approx.ftz.f32 	%f272, %f270;
	mul.f32 	%f273, %f272, %f271;
	sub.f32 	%f274, %f260, %f262;
	fma.rn.f32 	%f275, %f274, 0f3BBB989D, 0f3F000000;
	cvt.sat.f32.f32 	%f276, %f275;
	fma.rm.f32 	%f277, %f276, %f211, %f210;
	add.f32 	%f278, %f277, 0fCB40007F;
	neg.f32 	%f279, %f278;
	fma.rn.f32 	%f280, %f274, 0f3FB8AA3B, %f279;
	fma.rn.f32 	%f281, %f274, 0f32A57060, %f280;
	mov.b32 	%r87, %f277;
	shl.b32 	%r88, %r87, 23;
	mov.b32 	%f282, %r88;
	ex2.approx.ftz.f32 	%f283, %f281;
	mul.f32 	%f284, %f283, %f282;
	mul.f32 	%f285, %f284, %f261;
	fma.rn.f32 	%f286, %f259, %f273, %f285;
	mov.b32 	%r89, %f262;
	shfl.sync.down.b32	%r90|%p15, %r89, 2, 31, -1;
	mov.b32 	%f287, %r90;
	mov.b32 	%r91, %f286;
	shfl.sync.down.b32	%r92|%p16, %r91, 2, 31, -1;
	mov.b32 	%f288, %r92;
	max.f32 	%f289, %f262, %f287;
	sub.f32 	%f290, %f262, %f289;
	fma.rn.f32 	%f291, %f290, 0f3BBB989D, 0f3F000000;
	cvt.sat.f32.f32 	%f292, %f291;
	fma.rm.f32 	%f293, %f292, %f211, %f210;
	add.f32 	%f294, %f293, 0fCB40007F;
	neg.f32 	%f295, %f294;
	fma.rn.f32 	%f296, %f290, 0f3FB8AA3B, %f295;
	fma.rn.f32 	%f297, %f290, 0f32A57060, %f296;
	mov.b32 	%r93, %f293;
	shl.b32 	%r94, %r93, 23;
	mov.b32 	%f298, %r94;
	ex2.approx.ftz.f32 	%f299, %f297;
	mul.f32 	%f300, %f299, %f298;
	sub.f32 	%f301, %f287, %f289;
	fma.rn.f32 	%f302, %f301, 0f3BBB989D, 0f3F000000;
	cvt.sat.f32.f32 	%f303, %f302;
	fma.rm.f32 	%f304, %f303, %f211, %f210;
	add.f32 	%f305, %f304, 0fCB40007F;
	neg.f32 	%f306, %f305;
	fma.rn.f32 	%f307, %f301, 0f3FB8AA3B, %f306;
	fma.rn.f32 	%f308, %f301, 0f32A57060, %f307;
	mov.b32 	%r95, %f304;
	shl.b32 	%r96, %r95, 23;
	mov.b32 	%f309, %r96;
	ex2.approx.ftz.f32 	%f310, %f308;
	mul.f32 	%f311, %f310, %f309;
	mul.f32 	%f312, %f311, %f288;
	fma.rn.f32 	%f313, %f286, %f300, %f312;
	mov.b32 	%r97, %f289;
	shfl.sync.down.b32	%r98|%p17, %r97, 1, 31, -1;
	mov.b32 	%f314, %r98;
	mov.b32 	%r99, %f313;
	shfl.sync.down.b32	%r100|%p18, %r99, 1, 31, -1;
	mov.b32 	%f315, %r100;
	max.f32 	%f316, %f289, %f314;
	sub.f32 	%f317, %f289, %f316;
	fma.rn.f32 	%f318, %f317, 0f3BBB989D, 0f3F000000;
	cvt.sat.f32.f32 	%f319, %f318;
	fma.rm.f32 	%f320, %f319, %f211, %f210;
	add.f32 	%f321, %f320, 0fCB40007F;
	neg.f32 	%f322, %f321;
	fma.rn.f32 	%f323, %f317, 0f3FB8AA3B, %f322;
	fma.rn.f32 	%f324, %f317, 0f32A57060, %f323;
	mov.b32 	%r101, %f320;
	shl.b32 	%r102, %r101, 23;
	mov.b32 	%f325, %r102;
	ex2.approx.ftz.f32 	%f326, %f324;
	mul.f32 	%f327, %f326, %f325;
	sub.f32 	%f328, %f314, %f316;
	fma.rn.f32 	%f329, %f328, 0f3BBB989D, 0f3F000000;
	cvt.sat.f32.f32 	%f330, %f329;
	fma.rm.f32 	%f331, %f330, %f211, %f210;
	add.f32 	%f332, %f331, 0fCB40007F;
	neg.f32 	%f333, %f332;
	fma.rn.f32 	%f334, %f328, 0f3FB8AA3B, %f333;
	fma.rn.f32 	%f335, %f328, 0f32A57060, %f334;
	mov.b32 	%r103, %f331;
	shl.b32 	%r104, %r103, 23;
	mov.b32 	%f336, %r104;
	ex2.approx.ftz.f32 	%f337, %f335;
	mul.f32 	%f338, %f337, %f336;
	mul.f32 	%f339, %f338, %f315;
	fma.rn.f32 	%f340, %f313, %f327, %f339;
	mov.b32 	%r105, %f316;
	shfl.sync.idx.b32	%r106|%p19, %r105, 0, 31, -1;
	mov.b32 	%f19, %r106;
	mov.b32 	%r107, %f340;
	shfl.sync.idx.b32	%r108|%p20, %r107, 0, 31, -1;
	mov.b32 	%f20, %r108;
	@%p8 bra 	$L__BB1_17;
	not.b32 	%r109, %r133;
	add.s32 	%r14, %r22, %r109;
	and.b32  	%r110, %r14, 96;
	setp.eq.s32 	%p21, %r110, 96;
	@%p21 bra 	$L__BB1_14;
	shr.u32 	%r111, %r14, 5;
	add.s32 	%r112, %r111, 1;
	and.b32  	%r113, %r112, 3;
	cvt.u64.u32 	%rd31, %r1;
	and.b64  	%rd32, %rd31, 31;
	add.s64 	%rd33, %rd3, %rd32;
	shl.b64 	%rd34, %rd33, 2;
	add.s64 	%rd48, %rd1, %rd34;
	shl.b64 	%rd35, %rd3, 2;
	and.b32  	%r114, %r1, 31;
	mul.wide.u32 	%rd36, %r114, 4;
	add.s64 	%rd37, %rd35, %rd36;
	add.s64 	%rd47, %rd2, %rd37;
	neg.s32 	%r131, %r113;
	shl.b32 	%r115, %r112, 5;
	and.b32  	%r116, %r115, 96;
	or.b32  	%r133, %r116, %r133;
$L__BB1_13:
	.pragma "nounroll";
	ld.global.f32 	%f341, [%rd47];
	sub.f32 	%f342, %f341, %f19;
	fma.rn.f32 	%f343, %f342, 0f3BBB989D, 0f3F000000;
	cvt.sat.f32.f32 	%f344, %f343;
	mov.f32 	%f345, 0f4B400001;
	mov.f32 	%f346, 0f437C0000;
	fma.rm.f32 	%f347, %f344, %f346, %f345;
	add.f32 	%f348, %f347, 0fCB40007F;
	neg.f32 	%f349, %f348;
	fma.rn.f32 	%f350, %f342, 0f3FB8AA3B, %f349;
	fma.rn.f32 	%f351, %f342, 0f32A57060, %f350;
	mov.b32 	%r117, %f347;
	shl.b32 	%r118, %r117, 23;
	mov.b32 	%f352, %r118;
	ex2.approx.ftz.f32 	%f353, %f351;
	mul.f32 	%f354, %f353, %f352;
	div.rn.f32 	%f355, %f354, %f20;
	st.global.f32 	[%rd48], %f355;
	add.s64 	%rd48, %rd48, 128;
	add.s64 	%rd47, %rd47, 128;
	add.s32 	%r131, %r131, 1;
	setp.ne.s32 	%p22, %r131, 0;
	@%p22 bra 	$L__BB1_13;
$L__BB1_14:
	setp.lt.u32 	%p23, %r14, 96;
	@%p23 bra 	$L__BB1_17;
	shl.b64 	%rd38, %rd3, 2;
	cvt.u64.u32 	%rd39, %r133;
	mul.wide.u32 	%rd40, %r133, 4;
	add.s64 	%rd41, %rd38, %rd40;
	add.s64 	%rd42, %rd41, %rd2;
	add.s64 	%rd50, %rd42, 256;
	add.s64 	%rd43, %rd3, %rd39;
	shl.b64 	%rd44, %rd43, 2;
	add.s64 	%rd45, %rd44, %rd1;
	add.s64 	%rd49, %rd45, 256;
$L__BB1_16:
	ld.global.f32 	%f356, [%rd50+-256];
	sub.f32 	%f357, %f356, %f19;
	fma.rn.f32 	%f358, %f357, 0f3BBB989D, 0f3F000000;
	cvt.sat.f32.f32 	%f359, %f358;
	mov.f32 	%f360, 0f4B400001;
	mov.f32 	%f361, 0f437C0000;
	fma.rm.f32 	%f362, %f359, %f361, %f360;
	add.f32 	%f363, %f362, 0fCB40007F;
	neg.f32 	%f364, %f363;
	fma.rn.f32 	%f365, %f357, 0f3FB8AA3B, %f364;
	fma.rn.f32 	%f366, %f357, 0f32A57060, %f365;
	mov.b32 	%r119, %f362;
	shl.b32 	%r120, %r119, 23;
	mov.b32 	%f367, %r120;
	ex2.approx.ftz.f32 	%f368, %f366;
	mul.f32 	%f369, %f368, %f367;
	div.rn.f32 	%f370, %f369, %f20;
	st.global.f32 	[%rd49+-256], %f370;
	ld.global.f32 	%f371, [%rd50+-128];
	sub.f32 	%f372, %f371, %f19;
	fma.rn.f32 	%f373, %f372, 0f3BBB989D, 0f3F000000;
	cvt.sat.f32.f32 	%f374, %f373;
	fma.rm.f32 	%f375, %f374, %f361, %f360;
	add.f32 	%f376, %f375, 0fCB40007F;
	neg.f32 	%f377, %f376;
	fma.rn.f32 	%f378, %f372, 0f3FB8AA3B, %f377;
	fma.rn.f32 	%f379, %f372, 0f32A57060, %f378;
	mov.b32 	%r121, %f375;
	shl.b32 	%r122, %r121, 23;
	mov.b32 	%f380, %r122;
	ex2.approx.ftz.f32 	%f381, %f379;
	mul.f32 	%f382, %f381, %f380;
	div.rn.f32 	%f383, %f382, %f20;
	st.global.f32 	[%rd49+-128], %f383;
	ld.global.f32 	%f384, [%rd50];
	sub.f32 	%f385, %f384, %f19;
	fma.rn.f32 	%f386, %f385, 0f3BBB989D, 0f3F000000;
	cvt.sat.f32.f32 	%f387, %f386;
	fma.rm.f32 	%f388, %f387, %f361, %f360;
	add.f32 	%f389, %f388, 0fCB40007F;
	neg.f32 	%f390, %f389;
	fma.rn.f32 	%f391, %f385, 0f3FB8AA3B, %f390;
	fma.rn.f32 	%f392, %f385, 0f32A57060, %f391;
	mov.b32 	%r123, %f388;
	shl.b32 	%r124, %r123, 23;
	mov.b32 	%f393, %r124;
	ex2.approx.ftz.f32 	%f394, %f392;
	mul.f32 	%f395, %f394, %f393;
	div.rn.f32 	%f396, %f395, %f20;
	st.global.f32 	[%rd49], %f396;
	ld.global.f32 	%f397, [%rd50+128];
	sub.f32 	%f398, %f397, %f19;
	fma.rn.f32 	%f399, %f398, 0f3BBB989D, 0f3F000000;
	cvt.sat.f32.f32 	%f400, %f399;
	fma.rm.f32 	%f401, %f400, %f361, %f360;
	add.f32 	%f402, %f401, 0fCB40007F;
	neg.f32 	%f403, %f402;
	fma.rn.f32 	%f404, %f398, 0f3FB8AA3B, %f403;
	fma.rn.f32 	%f405, %f398, 0f32A57060, %f404;
	mov.b32 	%r125, %f401;
	shl.b32 	%r126, %r125, 23;
	mov.b32 	%f406, %r126;
	ex2.approx.ftz.f32 	%f407, %f405;
	mul.f32 	%f408, %f407, %f406;
	div.rn.f32 	%f409, %f408, %f20;
	st.global.f32 	[%rd49+128], %f409;
	add.s32 	%r133, %r133, 128;
	add.s64 	%rd50, %rd50, 512;
	add.s64 	%rd49, %rd49, 512;
	setp.lt.s32 	%p24, %r133, %r22;
	@%p24 bra 	$L__BB1_16;
$L__BB1_17:
	ret;

}


// ===== COMPILED SASS (sm_100) =====

	.target	sm_100

	.elftype	@"ET_EXEC"


//--------------------- .note.nv.tkinfo           --------------------------
	.section	.note.nv.tkinfo,"",@"SHT_NOTE"
	.sectionflags	@"SHF_NOTE_NV_TKINFO"
	.tkinfo
        /*0018*/ 	.word	0x00000002
        /*0030*/ 	.string	""
        /*0030*/ 	.string	"ptxas"
        /*0030*/ 	.string	"Cuda compilation tools, release 13.0, V13.0.88"
        /*0030*/ 	.string	"Build cuda_13.0.r13.0/compiler.36424714_0"
        /*0030*/ 	.string	"-arch sm_100 -m 64 "



//--------------------- .note.nv.cuinfo           --------------------------
	.section	.note.nv.cuinfo,"",@"SHT_NOTE"
	.sectionflags	@"SHF_NOTE_NV_CUINFO"
        /*0018*/ 	.short	0x0002
        /*001a*/ 	.short	0x0064
        /*001c*/ 	.short	0x0082
	.zero		2


//--------------------- .nv.info                  --------------------------
	.section	.nv.info,"",@"SHT_CUDA_INFO"
	.align	4


	//----- nvinfo : EIATTR_REGCOUNT
	.align		4
        /*0000*/ 	.byte	0x04, 0x2f
        /*0002*/ 	.short	(.L_1 - .L_0)
	.align		4
.L_0:
        /*0004*/ 	.word	index@(_Z17warpSoftmaxKernelPKfPfii)
        /*0008*/ 	.word	0x00000012


	//----- nvinfo : EIATTR_FRAME_SIZE
	.align		4
.L_1:
        /*000c*/ 	.byte	0x04, 0x11
        /*000e*/ 	.short	(.L_3 - .L_2)
	.align		4
.L_2:
        /*0010*/ 	.word	index@($__internal_1_$__cuda_sm3x_div_rn_noftz_f32_slowpath)
        /*0014*/ 	.word	0x00000000


	//----- nvinfo : EIATTR_FRAME_SIZE
	.align		4
.L_3:
        /*0018*/ 	.byte	0x04, 0x11
        /*001a*/ 	.short	(.L_5 - .L_4)
	.align		4
.L_4:
        /*001c*/ 	.word	index@(_Z17warpSoftmaxKernelPKfPfii)
        /*0020*/ 	.word	0x00000000


	//----- nvinfo : EIATTR_REGCOUNT
	.align		4
.L_5:
        /*0024*/ 	.byte	0x04, 0x2f
        /*0026*/ 	.short	(.L_7 - .L_6)
	.align		4
.L_6:
        /*0028*/ 	.word	index@(_Z24batchedWarpSoftmaxKernelPKfPfiii)
        /*002c*/ 	.word	0x00000020


	//----- nvinfo : EIATTR_FRAME_SIZE
	.align		4
.L_7:
        /*0030*/ 	.byte	0x04, 0x11
        /*0032*/ 	.short	(.L_9 - .L_8)
	.align		4
.L_8:
        /*0034*/ 	.word	index@($__internal_0_$__cuda_sm3x_div_rn_noftz_f32_slowpath)
        /*0038*/ 	.word	0x00000000


	//----- nvinfo : EIATTR_FRAME_SIZE
	.align		4
.L_9:
        /*003c*/ 	.byte	0x04, 0x11
        /*003e*/ 	.short	(.L_11 - .L_10)
	.align		4
.L_10:
        /*0040*/ 	.word	index@(_Z24batchedWarpSoftmaxKernelPKfPfiii)
        /*0044*/ 	.word	0x00000000


	//----- nvinfo : EIATTR_MIN_STACK_SIZE
	.align		4
.L_11:
        /*0048*/ 	.byte	0x04, 0x12
        /*004a*/ 	.short	(.L_13 - .L_12)
	.align		4
.L_12:
        /*004c*/ 	.word	index@(_Z24batchedWarpSoftmaxKernelPKfPfiii)
        /*0050*/ 	.word	0x00000000


	//----- nvinfo : EIATTR_MIN_STACK_SIZE
	.align		4
.L_13:
        /*0054*/ 	.byte	0x04, 0x12
        /*0056*/ 	.short	(.L_15 - .L_14)
	.align		4
.L_14:
        /*0058*/ 	.word	index@(_Z17warpSoftmaxKernelPKfPfii)
        /*005c*/ 	.word	0x00000000
.L_15:


//--------------------- .nv.compat                --------------------------
	.section	.nv.compat,"",@"SHT_CUDA_COMPAT_INFO"
	.align	4
        /*0000*/ 	.byte	0x02, 0x09, 0x00, 0x00, 0x02, 0x02, 0x01, 0x00, 0x02, 0x05, 0x05, 0x00, 0x03, 0x07, 0x01, 0x01
        /*0010*/ 	.byte	0x02, 0x03, 0x00, 0x00, 0x02, 0x06, 0x01, 0x00, 0x04, 0x0b, 0x08, 0x00, 0x01, 0x00, 0x00, 0x00
        /*0020*/ 	.byte	0x00, 0x00, 0x00, 0x00


//--------------------- .nv.info._Z24batchedWarpSoftmaxKernelPKfPfiii --------------------------
	.section	.nv.info._Z24batchedWarpSoftmaxKernelPKfPfiii,"",@"SHT_CUDA_INFO"
	.sectionflags	@""
	.align	4


	//----- nvinfo : EIATTR_CUDA_API_VERSION
	.align		4
        /*0000*/ 	.byte	0x04, 0x37
        /*0002*/ 	.short	(.L_17 - .L_16)
.L_16:
        /*0004*/ 	.word	0x00000082


	//----- nvinfo : EIATTR_KPARAM_INFO
	.align		4
.L_17:
        /*0008*/ 	.byte	0x04, 0x17
        /*000a*/ 	.short	(.L_19 - .L_18)
.L_18:
        /*000c*/ 	.word	0x00000000
        /*0010*/ 	.short	0x0004
        /*0012*/ 	.short	0x0018
        /*0014*/ 	.byte	0x00, 0xf0, 0x11, 0x00


	//----- nvinfo : EIATTR_KPARAM_INFO
	.align		4
.L_19:
        /*0018*/ 	.byte	0x04, 0x17
        /*001a*/ 	.short	(.L_21 - .L_20)
.L_20:
        /*001c*/ 	.word	0x00000000
        /*0020*/ 	.short	0x0003
        /*0022*/ 	.short	0x0014
        /*0024*/ 	.byte	0x00, 0xf0, 0x11, 0x00


	//----- nvinfo : EIATTR_KPARAM_INFO
	.align		4
.L_21:
        /*0028*/ 	.byte	0x04, 0x17
        /*002a*/ 	.short	(.L_23 - .L_22)
.L_22:
        /*002c*/ 	.word	0x00000000
        /*0030*/ 	.short	0x0002
        /*0032*/ 	.short	0x0010
        /*0034*/ 	.byte	0x00, 0xf0, 0x11, 0x00


	//----- nvinfo : EIATTR_KPARAM_INFO
	.align		4
.L_23:
        /*0038*/ 	.byte	0x04, 0x17
        /*003a*/ 	.short	(.L_25 - .L_24)
.L_24:
        /*003c*/ 	.word	0x00000000
        /*0040*/ 	.short	0x0001
        /*0042*/ 	.short	0x0008
        /*0044*/ 	.byte	0x00, 0xf5, 0x21, 0x00


	//----- nvinfo : EIATTR_KPARAM_INFO
	.align		4
.L_25:
        /*0048*/ 	.byte	0x04, 0x17
        /*004a*/ 	.short	(.L_27 - .L_26)
.L_26:
        /*004c*/ 	.word	0x00000000
        /*0050*/ 	.short	0x0000
        /*0052*/ 	.short	0x0000
        /*0054*/ 	.byte	0x00, 0xf5, 0x21, 0x00


	//----- nvinfo : EIATTR_SPARSE_MMA_MASK
	.align		4
.L_27:
        /*0058*/ 	.byte	0x03, 0x50
        /*005a*/ 	.short	0x0000


	//----- nvinfo : EIATTR_MAXREG_COUNT
	.align		4
        /*005c*/ 	.byte	0x03, 0x1b
        /*005e*/ 	.short	0x00ff


	//----- nvinfo : EIATTR_MERCURY_ISA_VERSION
	.align		4
        /*0060*/ 	.byte	0x03, 0x5f
        /*0062*/ 	.short	0x0101


	//----- nvinfo : EIATTR_COOP_GROUP_MASK_REGIDS
	.align		4
        /*0064*/ 	.byte	0x04, 0x29
        /*0066*/ 	.short	(.L_29 - .L_28)


	//   ....[0]....
.L_28:
        /*0068*/ 	.word	0xffffffff


	//   ....[1]....
        /*006c*/ 	.word	0xffffffff


	//   ....[2]....
        /*0070*/ 	.word	0xffffffff


	//   ....[3]....
        /*0074*/ 	.word	0xffffffff


	//   ....[4]....
        /*0078*/ 	.word	0xffffffff


	//   ....[5]....
        /*007c*/ 	.word	0xffffffff


	//   ....[6]....
        /*0080*/ 	.word	0xffffffff


	//   ....[7]....
        /*0084*/ 	.word	0xffffffff


	//   ....[8]....
        /*0088*/ 	.word	0xffffffff


	//   ....[9]....
        /*008c*/ 	.word	0xffffffff


	//   ....[10]....
        /*0090*/ 	.word	0xffffffff


	//   ....[11]....
        /*0094*/ 	.word	0xffffffff


	//----- nvinfo : EIATTR_COOP_GROUP_INSTR_OFFSETS
	.align		4
.L_29:
        /*0098*/ 	.byte	0x04, 0x28
        /*009a*/ 	.short	(.L_31 - .L_30)


	//   ....[0]....
.L_30:
        /*009c*/ 	.word	0x00000da0


	//   ....[1]....
        /*00a0*/ 	.word	0x00000e20


	//   ....[2]....
        /*00a4*/ 	.word	0x00000ee0


	//   ....[3]....
        /*00a8*/ 	.word	0x00000f30


	//   ....[4]....
        /*00ac*/ 	.word	0x00001050


	//   ....[5]....
        /*00b0*/ 	.word	0x000010c0


	//   ....[6]....
        /*00b4*/ 	.word	0x000011d0


	//   ....[7]....
        /*00b8*/ 	.word	0x00001230


	//   ....[8]....
        /*00bc*/ 	.word	0x00001330


	//   ....[9]....
        /*00c0*/ 	.word	0x000014b0


	//   ....[10]....
        /*00c4*/ 	.word	0x00001510


	//   ....[11]....
        /*00c8*/ 	.word	0x00001520


	//----- nvinfo : EIATTR_VRC_CTA_INIT_COUNT
	.align		4
.L_31:
        /*00cc*/ 	.byte	0x02, 0x4a
	.zero		1
	.zero		1


	//----- nvinfo : EIATTR_EXIT_INSTR_OFFSETS
	.align		4
        /*00d0*/ 	.byte	0x04, 0x1c
        /*00d2*/ 	.short	(.L_33 - .L_32)


	//   ....[0]....
.L_32:
        /*00d4*/ 	.word	0x000000b0


	//   ....[1]....
        /*00d8*/ 	.word	0x00001530


	//   ....[2]....
        /*00dc*/ 	.word	0x000018f0


	//   ....[3]....
        /*00e0*/ 	.word	0x00002130


	//----- nvinfo : EIATTR_CRS_STACK_SIZE
	.align		4
.L_33:
        /*00e4*/ 	.byte	0x04, 0x1e
        /*00e6*/ 	.short	(.L_35 - .L_34)
.L_34:
        /*00e8*/ 	.word	0x00000000


	//----- nvinfo : EIATTR_CBANK_PARAM_SIZE
	.align		4
.L_35:
        /*00ec*/ 	.byte	0x03, 0x19
        /*00ee*/ 	.short	0x001c


	//----- nvinfo : EIATTR_PARAM_CBANK
	.align		4
        /*00f0*/ 	.byte	0x04, 0x0a
        /*00f2*/ 	.short	(.L_37 - .L_36)
	.align		4
.L_36:
        /*00f4*/ 	.word	index@(.nv.constant0._Z24batchedWarpSoftmaxKernelPKfPfiii)
        /*00f8*/ 	.short	0x0380
        /*00fa*/ 	.short	0x001c


	//----- nvinfo : EIATTR_SW_WAR
	.align		4
.L_37:
        /*00fc*/ 	.byte	0x04, 0x36
        /*00fe*/ 	.short	(.L_39 - .L_38)
.L_38:
        /*0100*/ 	.word	0x00000008
.L_39:


//--------------------- .nv.info._Z17warpSoftmaxKernelPKfPfii --------------------------
	.section	.nv.info._Z17warpSoftmaxKernelPKfPfii,"",@"SHT_CUDA_INFO"
	.sectionflags	@""
	.align	4


	//----- nvinfo : EIATTR_CUDA_API_VERSION
	.align		4
        /*0000*/ 	.byte	0x04, 0x37
        /*0002*/ 	.short	(.L_41 - .L_40)
.L_40:
        /*0004*/ 	.word	0x00000082


	//----- nvinfo : EIATTR_KPARAM_INFO
	.align		4
.L_41:
        /*0008*/ 	.byte	0x04, 0x17
        /*000a*/ 	.short	(.L_43 - .L_42)
.L_42:
        /*000c*/ 	.word	0x00000000
        /*0010*/ 	.short	0x0003
        /*0012*/ 	.short	0x0014
        /*0014*/ 	.byte	0x00, 0xf0, 0x11, 0x00


	//----- nvinfo : EIATTR_KPARAM_INFO
	.align		4
.L_43:
        /*0018*/ 	.byte	0x04, 0x17
        /*001a*/ 	.short	(.L_45 - .L_44)
.L_44:
        /*001c*/ 	.word	0x00000000
        /*0020*/ 	.short	0x0002
        /*0022*/ 	.short	0x0010
        /*0024*/ 	.byte	0x00, 0xf0, 0x11, 0x00


	//----- nvinfo : EIATTR_KPARAM_INFO
	.align		4
.L_45:
        /*0028*/ 	.byte	0x04, 0x17
        /*002a*/ 	.short	(.L_47 - .L_46)
.L_46:
        /*002c*/ 	.word	0x00000000
        /*0030*/ 	.short	0x0001
        /*0032*/ 	.short	0x0008
        /*0034*/ 	.byte	0x00, 0xf5, 0x21, 0x00


	//----- nvinfo : EIATTR_KPARAM_INFO
	.align		4
.L_47:
        /*0038*/ 	.byte	0x04, 0x17
        /*003a*/ 	.short	(.L_49 - .L_48)
.L_48:
        /*003c*/ 	.word	0x00000000
        /*0040*/ 	.short	0x0000
        /*0042*/ 	.short	0x0000
        /*0044*/ 	.byte	0x00, 0xf5, 0x21, 0x00


	//----- nvinfo : EIATTR_SPARSE_MMA_MASK
	.align		4
.L_49:
        /*0048*/ 	.byte	0x03, 0x50
        /*004a*/ 	.short	0x0000


	//----- nvinfo : EIATTR_MAXREG_COUNT
	.align		4
        /*004c*/ 	.byte	0x03, 0x1b
        /*004e*/ 	.short	0x00ff


	//----- nvinfo : EIATTR_MERCURY_ISA_VERSION
	.align		4
        /*0050*/ 	.byte	0x03, 0x5f
        /*0052*/ 	.short	0x0101


	//----- nvinfo : EIATTR_COOP_GROUP_MASK_REGIDS
	.align		4
        /*0054*/ 	.byte	0x04, 0x29
        /*0056*/ 	.short	(.L_51 - .L_50)


	//   ....[0]....
.L_50:
        /*0058*/ 	.word	0xffffffff


	//   ....[1]....
        /*005c*/ 	.word	0xffffffff


	//   ....[2]....
        /*0060*/ 	.word	0xffffffff


	//   ....[3]....
        /*0064*/ 	.word	0xffffffff


	//   ....[4]....
        /*0068*/ 	.word	0xffffffff


	//   ....[5]....
        /*006c*/ 	.word	0xffffffff


	//   ....[6]....
        /*0070*/ 	.word	0xffffffff


	//   ....[7]....
        /*0074*/ 	.word	0xffffffff


	//   ....[8]....
        /*0078*/ 	.word	0xffffffff


	//   ....[9]....
        /*007c*/ 	.word	0xffffffff


	//   ....[10]....
        /*0080*/ 	.word	0xffffffff


	//   ....[11]....
        /*0084*/ 	.word	0xffffffff


	//----- nvinfo : EIATTR_COOP_GROUP_INSTR_OFFSETS
	.align		4
.L_51:
        /*0088*/ 	.byte	0x04, 0x28
        /*008a*/ 	.short	(.L_53 - .L_52)


	//   ....[0]....
.L_52:
        /*008c*/ 	.word	0x00000190


	//   ....[1]....
        /*0090*/ 	.word	0x000001c0


	//   ....[2]....
        /*0094*/ 	.word	0x000001f0


	//   ....[3]....
        /*0098*/ 	.word	0x00000210


	//   ....[4]....
        /*009c*/ 	.word	0x00000230


	//   ....[5]....
        /*00a0*/ 	.word	0x00000250


	//   ....[6]....
        /*00a4*/ 	.word	0x00000330


	//   ....[7]....
        /*00a8*/ 	.word	0x00000350


	//   ....[8]....
        /*00ac*/ 	.word	0x00000370


	//   ....[9]....
        /*00b0*/ 	.word	0x00000390


	//   ....[10]....
        /*00b4*/ 	.word	0x000003b0


	//   ....[11]....
        /*00b8*/ 	.word	0x000003d0


	//----- nvinfo : EIATTR_VRC_CTA_INIT_COUNT
	.align		4
.L_53:
        /*00bc*/ 	.byte	0x02, 0x4a
	.zero		1
	.zero		1


	//----- nvinfo : EIATTR_EXIT_INSTR_OFFSETS
	.align		4
        /*00c0*/ 	.byte	0x04, 0x1c
        /*00c2*/ 	.short	(.L_55 - .L_54)


	//   ....[0]....
.L_54:
        /*00c4*/ 	.word	0x00000080


	//   ....[1]....
        /*00c8*/ 	.word	0x000003e0


	//   ....[2]....
        /*00cc*/ 	.word	0x00000520


	//----- nvinfo : EIATTR_CRS_STACK_SIZE
	.align		4
.L_55:
        /*00d0*/ 	.byte	0x04, 0x1e
        /*00d2*/ 	.short	(.L_57 - .L_56)
.L_56:
        /*00d4*/ 	.word	0x00000000


	//----- nvinfo : EIATTR_CBANK_PARAM_SIZE
	.align		4
.L_57:
        /*00d8*/ 	.byte	0x03, 0x19
        /*00da*/ 	.short	0x0018


	//----- nvinfo : EIATTR_PARAM_CBANK
	.align		4
        /*00dc*/ 	.byte	0x04, 0x0a
        /*00de*/ 	.short	(.L_59 - .L_58)
	.align		4
.L_58:
        /*00e0*/ 	.word	index@(.nv.constant0._Z17warpSoftmaxKernelPKfPfii)
        /*00e4*/ 	.short	0x0380
        /*00e6*/ 	.short	0x0018


	//----- nvinfo : EIATTR_SW_WAR
	.align		4
.L_59:
        /*00e8*/ 	.byte	0x04, 0x36
        /*00ea*/ 	.short	(.L_61 - .L_60)
.L_60:
        /*00ec*/ 	.word	0x00000008
.L_61:


//--------------------- .nv.callgraph             --------------------------
	.section	.nv.callgraph,"",@"SHT_CUDA_CALLGRAPH"
	.align	4
	.sectionentsize	8
	.align		4
        /*0000*/ 	.word	0x00000000
	.align		4
        /*0004*/ 	.word	0xffffffff
	.align		4
        /*0008*/ 	.word	0x00000000
	.align		4
        /*000c*/ 	.word	0xfffffffe
	.align		4
        /*0010*/ 	.word	0x00000000
	.align		4
        /*0014*/ 	.word	0xfffffffd
	.align		4
        /*0018*/ 	.word	0x00000000
	.align		4
        /*001c*/ 	.word	0xfffffffc


//--------------------- .text._Z24batchedWarpSoftmaxKernelPKfPfiii --------------------------
	.section	.text._Z24batchedWarpSoftmaxKernelPKfPfiii,"ax",@progbits
	.align	128
        .global         _Z24batchedWarpSoftmaxKernelPKfPfiii
        .type           _Z24batchedWarpSoftmaxKernelPKfPfiii,@function
        .size           _Z24batchedWarpSoftmaxKernelPKfPfiii,(.L_x_51 - _Z24batchedWarpSoftmaxKernelPKfPfiii)
        .other          _Z24batchedWarpSoftmaxKernelPKfPfiii,@"STO_CUDA_ENTRY STV_DEFAULT"
_Z24batchedWarpSoftmaxKernelPKfPfiii:
.text._Z24batchedWarpSoftmaxKernelPKfPfiii:
[----:B------:R-:W-:Y:S01]  /*0000*/  LDC R1, c[0x0][0x37c] ;  /* 0x0000df00ff017b82 */ /* 0x000fe20000000800 */
[----:B------:R-:W0:Y:S07]  /*0010*/  S2R R0, SR_TID.X ;  /* 0x0000000000007919 */ /* 0x000e2e0000002100 */
[----:B------:R-:W0:Y:S01]  /*0020*/  S2UR UR6, SR_CTAID.X ;  /* 0x00000000000679c3 */ /* 0x000e220000002500 */
[----:B------:R-:W1:Y:S01]  /*0030*/  LDCU.64 UR4, c[0x0][0x390] ;  /* 0x00007200ff0477ac */ /* 0x000e620008000a00 */
[----:B------:R-:W2:Y:S06]  /*0040*/  LDCU UR7, c[0x0][0x398] ;  /* 0x00007300ff0777ac */ /* 0x000eac0008000800 */
[----:B------:R-:W0:Y:S01]  /*0050*/  LDC R3, c[0x0][0x360] ;  /* 0x0000d800ff037b82 */ /* 0x000e220000000800 */
[----:B-1----:R-:W-:-:S04]  /*0060*/  UIMAD UR4, UR5, UR4, URZ ;  /* 0x00000004050472a4 */ /* 0x002fc8000f8e02ff */
[----:B--2---:R-:W-:Y:S01]  /*0070*/  UIMAD UR4, UR4, UR7, URZ ;  /* 0x00000007040472a4 */ /* 0x004fe2000f8e02ff */
[----:B0-----:R-:W-:-:S05]  /*0080*/  IMAD R2, R3, UR6, R0 ;  /* 0x0000000603027c24 */ /* 0x001fca000f8e0200 */
[----:B------:R-:W-:-:S04]  /*0090*/  SHF.R.U32.HI R2, RZ, 0x5, R2 ;  /* 0x00000005ff027819 */ /* 0x000fc80000011602 */
[----:B------:R-:W-:-:S13]  /*00a0*/  ISETP.GE.AND P0, PT, R2, UR4, PT ;  /* 0x0000000402007c0c */ /* 0x000fda000bf06270 */
[----:B------:R-:W-:Y:S05]  /*00b0*/  @P0 EXIT ;  /* 0x000000000000094d */ /* 0x000fea0003800000 */
[----:B------:R-:W-:Y:S01]  /*00c0*/  LOP3.LUT R4, R0, 0x1f, RZ, 0xc0, !PT ;  /* 0x0000001f00047812 */ /* 0x000fe200078ec0ff */
[----:B------:R-:W-:Y:S01]  /*00d0*/  IMAD R5, R2, UR7, RZ ;  /* 0x0000000702057c24 */ /* 0x000fe2000f8e02ff */
[----:B------:R-:W0:Y:S01]  /*00e0*/  LDCU.64 UR4, c[0x0][0x358] ;  /* 0x00006b00ff0477ac */ /* 0x000e220008000a00 */
[----:B------:R-:W-:Y:S01]  /*00f0*/  BSSY.RECONVERGENT B0, `(.L_x_0) ;  /* 0x00000ca000007945 */ /* 0x000fe20003800200 */
[----:B------:R-:W-:Y:S01]  /*0100*/  ISETP.GE.AND P0, PT, R4, UR7, PT ;  /* 0x0000000704007c0c */ /* 0x000fe2000bf06270 */
[----:B------:R-:W-:Y:S01]  /*0110*/  HFMA2 R16, -RZ, RZ, 0, 0 ;  /* 0x00000000ff107431 */ /* 0x000fe200000001ff */
[----:B------:R-:W-:Y:S02]  /*0120*/  MOV R7, 0xff7fffff ;  /* 0xff7fffff00077802 */ /* 0x000fe40000000f00 */
[----:B------:R-:W-:-:S09]  /*0130*/  SHF.R.S32.HI R6, RZ, 0x1f, R5 ;  /* 0x0000001fff067819 */ /* 0x000fd20000011405 */
[----:B------:R-:W-:Y:S05]  /*0140*/  @P0 BRA `(.L_x_1) ;  /* 0x0000000c00100947 */ /* 0x000fea0003800000 */
[-C--:B------:R-:W-:Y:S01]  /*0150*/  LOP3.LUT R9, RZ, R4.reuse, RZ, 0x33, !PT ;  /* 0x00000004ff097212 */ /* 0x080fe200078e33ff */
[----:B------:R-:W-:Y:S01]  /*0160*/  BSSY.RECONVERGENT B1, `(.L_x_2) ;  /* 0x0000070000017945 */ /* 0x000fe20003800200 */
[----:B------:R-:W-:Y:S02]  /*0170*/  MOV R7, 0xff7fffff ;  /* 0xff7fffff00077802 */ /* 0x000fe40000000f00 */
[----:B------:R-:W-:Y:S02]  /*0180*/  IADD3 R9, PT, PT, R9, UR7, RZ ;  /* 0x0000000709097c10 */ /* 0x000fe4000fffe0ff */
[----:B------:R-:W-:Y:S02]  /*0190*/  MOV R16, RZ ;  /* 0x000000ff00107202 */ /* 0x000fe40000000f00 */
[----:B------:R-:W-:Y:S02]  /*01a0*/  ISETP.GE.U32.AND P0, PT, R9, 0x60, PT ;  /* 0x000000600900780c */ /* 0x000fe40003f06070 */
[----:B------:R-:W-:-:S02]  /*01b0*/  MOV R8, R4 ;  /* 0x0000000400087202 */ /* 0x000fc40000000f00 */
[----:B------:R-:W-:-:S09]  /*01c0*/  LEA.HI R10, R9, 0x1, RZ, 0x1b ;  /* 0x00000001090a7811 */ /* 0x000fd200078fd8ff */
[----:B------:R-:W-:Y:S05]  /*01d0*/  @!P0 BRA `(.L_x_3) ;  /* 0x0000000400a08947 */ /* 0x000fea0003800000 */
[----:B------:R-:W1:Y:S01]  /*01e0*/  LDCU.64 UR8, c[0x0][0x380] ;  /* 0x00007000ff0877ac */ /* 0x000e620008000a00 */
[C---:B------:R-:W-:Y:S01]  /*01f0*/  SHF.L.U64.HI R3, R5.reuse, 0x2, R6 ;  /* 0x0000000205037819 */ /* 0x040fe20000010206 */
[----:B------:R-:W-:Y:S01]  /*0200*/  HFMA2 R16, -RZ, RZ, 0, 0 ;  /* 0x00000000ff107431 */ /* 0x000fe200000001ff */
[----:B------:R-:W-:Y:S02]  /*0210*/  SHF.L.U32 R2, R5, 0x2, RZ ;  /* 0x0000000205027819 */ /* 0x000fe400000006ff */
[----:B------:R-:W-:Y:S02]  /*0220*/  LOP3.LUT R11, R10, 0xffffffc, RZ, 0xc0, !PT ;  /* 0x0ffffffc0a0b7812 */ /* 0x000fe400078ec0ff */
[----:B------:R-:W-:Y:S01]  /*0230*/  MOV R7, 0xff7fffff ;  /* 0xff7fffff00077802 */ /* 0x000fe20000000f00 */
[----:B------:R-:W-:Y:S01]  /*0240*/  IMAD.WIDE.U32 R2, R4, 0x4, R2 ;  /* 0x0000000404027825 */ /* 0x000fe200078e0002 */
[----:B------:R-:W-:Y:S02]  /*0250*/  MOV R8, R4 ;  /* 0x0000000400087202 */ /* 0x000fe40000000f00 */
[----:B------:R-:W-:-:S02]  /*0260*/  IADD3 R11, PT, PT, -R11, RZ, RZ ;  /* 0x000000ff0b0b7210 */ /* 0x000fc40007ffe1ff */
[----:B-1----:R-:W-:-:S04]  /*0270*/  IADD3 R2, P0, PT, R2, UR8, RZ ;  /* 0x0000000802027c10 */ /* 0x002fc8000ff1e0ff */
[----:B------:R-:W-:-:S04]  /*0280*/  IADD3 R2, P1, PT, R2, 0x100, RZ ;  /* 0x0000010002027810 */ /* 0x000fc80007f3e0ff */
[----:B------:R-:W-:-:S09]  /*0290*/  IADD3.X R3, PT, PT, RZ, UR9, R3, P1, P0 ;  /* 0x00000009ff037c10 */ /* 0x000fd20008fe0403 */
.L_x_4:
[----:B0-----:R-:W2:Y:S04]  /*02a0*/  LDG.E R18, desc[UR4][R2.64+-0x100] ;  /* 0xffff000402127981 */ /* 0x001ea8000c1e1900 */
[----:B------:R-:W3:Y:S04]  /*02b0*/  LDG.E R15, desc[UR4][R2.64+-0x80] ;  /* 0xffff8004020f7981 */ /* 0x000ee8000c1e1900 */
[----:B------:R-:W4:Y:S04]  /*02c0*/  LDG.E R20, desc[UR4][R2.64] ;  /* 0x0000000402147981 */ /* 0x000f28000c1e1900 */
[----:B------:R0:W5:Y:S01]  /*02d0*/  LDG.E R14, desc[UR4][R2.64+0x80] ;  /* 0x00008004020e7981 */ /* 0x000162000c1e1900 */
[----:B------:R-:W-:-:S02]  /*02e0*/  MOV R13, 0x3bbb989d ;  /* 0x3bbb989d000d7802 */ /* 0x000fc40000000f00 */
[----:B------:R-:W-:Y:S02]  /*02f0*/  MOV R12, 0x437c0000 ;  /* 0x437c0000000c7802 */ /* 0x000fe40000000f00 */
[----:B------:R-:W-:Y:S02]  /*0300*/  IADD3 R11, PT, PT, R11, 0x4, RZ ;  /* 0x000000040b0b7810 */ /* 0x000fe40007ffe0ff */
[----:B------:R-:W-:Y:S02]  /*0310*/  IADD3 R8, PT, PT, R8, 0x80, RZ ;  /* 0x0000008008087810 */ /* 0x000fe40007ffe0ff */
[----:B------:R-:W-:Y:S02]  /*0320*/  ISETP.NE.AND P0, PT, R11, RZ, PT ;  /* 0x000000ff0b00720c */ /* 0x000fe40003f05270 */
[----:B0-----:R-:W-:-:S04]  /*0330*/  IADD3 R2, P1, PT, R2, 0x200, RZ ;  /* 0x0000020002027810 */ /* 0x001fc80007f3e0ff */
[----:B------:R-:W-:Y:S02]  /*0340*/  IADD3.X R3, PT, PT, RZ, R3, RZ, P1, !PT ;  /* 0x00000003ff037210 */ /* 0x000fe40000ffe4ff */
[----:B--2---:R-:W-:-:S05]  /*0350*/  FMNMX R22, R18, R7, !PT ;  /* 0x0000000712167209 */ /* 0x004fca0007800000 */
[----:B------:R-:W-:Y:S01]  /*0360*/  FADD R24, -R22, R7 ;  /* 0x0000000716187221 */ /* 0x000fe20000000100 */
[----:B------:R-:W-:-:S03]  /*0370*/  FADD R18, R18, -R22 ;  /* 0x8000001612127221 */ /* 0x000fc60000000000 */
[-C--:B------:R-:W-:Y:S01]  /*0380*/  FFMA.SAT R17, R24, R13.reuse, 0.5 ;  /* 0x3f00000018117423 */ /* 0x080fe2000000200d */
[----:B------:R-:W-:-:S03]  /*0390*/  FFMA.SAT R21, R18, R13, 0.5 ;  /* 0x3f00000012157423 */ /* 0x000fc6000000200d */
[----:B------:R-:W-:-:S04]  /*03a0*/  FFMA.RM R17, R17, R12, 12582913 ;  /* 0x4b40000111117423 */ /* 0x000fc8000000400c */
[C---:B------:R-:W-:Y:S01]  /*03b0*/  FADD R7, R17.reuse, -12583039 ;  /* 0xcb40007f11077421 */ /* 0x040fe20000000000 */
[----:B------:R-:W-:-:S03]  /*03c0*/  SHF.L.U32 R17, R17, 0x17, RZ ;  /* 0x0000001711117819 */ /* 0x000fc600000006ff */
[----:B------:R-:W-:Y:S01]  /*03d0*/  FFMA R19, R24, 1.4426950216293334961, -R7 ;  /* 0x3fb8aa3b18137823 */ /* 0x000fe20000000807 */
[----:B------:R-:W-:-:S03]  /*03e0*/  FFMA.RM R7, R21, R12, 12582913 ;  /* 0x4b40000115077423 */ /* 0x000fc6000000400c */
[----:B------:R-:W-:Y:S01]  /*03f0*/  FFMA R21, R24, 1.925963033500011079e-08, R19 ;  /* 0x32a5706018157823 */ /* 0x000fe20000000013 */
[C---:B------:R-:W-:Y:S01]  /*0400*/  FADD R19, R7.reuse, -12583039 ;  /* 0xcb40007f07137421 */ /* 0x040fe20000000000 */
[----:B------:R-:W-:Y:S02]  /*0410*/  SHF.L.U32 R28, R7, 0x17, RZ ;  /* 0x00000017071c7819 */ /* 0x000fe400000006ff */
[----:B------:R-:W0:Y:S01]  /*0420*/  MUFU.EX2 R24, R21 ;  /* 0x0000001500187308 */ /* 0x000e220000000800 */
[----:B------:R-:W-:-:S04]  /*0430*/  FFMA R19, R18, 1.4426950216293334961, -R19 ;  /* 0x3fb8aa3b12137823 */ /* 0x000fc80000000813 */
[----:B------:R-:W-:Y:S01]  /*0440*/  FFMA R18, R18, 1.925963033500011079e-08, R19 ;  /* 0x32a5706012127823 */ /* 0x000fe20000000013 */
[----:B---3--:R-:W-:-:S05]  /*0450*/  FMNMX R19, R22, R15, !PT ;  /* 0x0000000f16137209 */ /* 0x008fca0007800000 */
[----:B------:R-:W1:Y:S01]  /*0460*/  MUFU.EX2 R18, R18 ;  /* 0x0000001200127308 */ /* 0x000e620000000800 */
[----:B------:R-:W-:-:S04]  /*0470*/  FADD R22, R22, -R19 ;  /* 0x8000001316167221 */ /* 0x000fc80000000000 */
[-C--:B------:R-:W-:Y:S01]  /*0480*/  FFMA.SAT R25, R22, R13.reuse, 0.5 ;  /* 0x3f00000016197423 */ /* 0x080fe2000000200d */
[----:B0-----:R-:W-:Y:S01]  /*0490*/  FMUL R23, R17, R24 ;  /* 0x0000001811177220 */ /* 0x001fe20000400000 */
[----:B------:R-:W-:Y:S01]  /*04a0*/  FADD R24, R15, -R19 ;  /* 0x800000130f187221 */ /* 0x000fe20000000000 */
[----:B----4-:R-:W-:Y:S01]  /*04b0*/  FMNMX R17, R19, R20, !PT ;  /* 0x0000001413117209 */ /* 0x010fe20007800000 */
[----:B------:R-:W-:Y:S01]  /*04c0*/  FFMA.RM R15, R25, R12, 12582913 ;  /* 0x4b400001190f7423 */ /* 0x000fe2000000400c */
[----:B------:R-:W-:Y:S01]  /*04d0*/  FMUL R23, R23, R16 ;  /* 0x0000001017177220 */ /* 0x000fe20000400000 */
[----:B------:R-:W-:Y:S02]  /*04e0*/  FFMA.SAT R21, R24, R13, 0.5 ;  /* 0x3f00000018157423 */ /* 0x000fe4000000200d */
[----:B------:R-:W-:Y:S01]  /*04f0*/  FADD R7, R15, -12583039 ;  /* 0xcb40007f0f077421 */ /* 0x000fe20000000000 */
[----:B------:R-:W-:Y:S01]  /*0500*/  FADD R26, R19, -R17 ;  /* 0x80000011131a7221 */ /* 0x000fe20000000000 */
[----:B------:R-:W-:-:S02]  /*0510*/  FFMA.RM R16, R21, R12, 12582913 ;  /* 0x4b40000115107423 */ /* 0x000fc4000000400c */
[----:B------:R-:W-:Y:S01]  /*0520*/  FFMA R7, R22, 1.4426950216293334961, -R7 ;  /* 0x3fb8aa3b16077823 */ /* 0x000fe20000000807 */
[----:B-1----:R-:W-:Y:S01]  /*0530*/  FFMA R18, R28, R18, R23 ;  /* 0x000000121c127223 */ /* 0x002fe20000000017 */
[-C--:B------:R-:W-:Y:S01]  /*0540*/  FFMA.SAT R19, R26, R13.reuse, 0.5 ;  /* 0x3f0000001a137423 */ /* 0x080fe2000000200d */
[----:B------:R-:W-:Y:S01]  /*0550*/  FADD R28, R20, -R17 ;  /* 0x80000011141c7221 */ /* 0x000fe20000000000 */
[----:B------:R-:W-:Y:S01]  /*0560*/  FFMA R21, R22, 1.925963033500011079e-08, R7 ;  /* 0x32a5706016157823 */ /* 0x000fe20000000007 */
[----:B------:R-:W-:Y:S01]  /*0570*/  FADD R7, R16, -12583039 ;  /* 0xcb40007f10077421 */ /* 0x000fe20000000000 */
[-C--:B------:R-:W-:Y:S01]  /*0580*/  FFMA.RM R20, R19, R12.reuse, 12582913 ;  /* 0x4b40000113147423 */ /* 0x080fe2000000400c */
[----:B------:R-:W-:Y:S02]  /*0590*/  FFMA.SAT R19, R28, R13, 0.5 ;  /* 0x3f0000001c137423 */ /* 0x000fe4000000200d */
[----:B------:R-:W-:Y:S01]  /*05a0*/  FFMA R7, R24, 1.4426950216293334961, -R7 ;  /* 0x3fb8aa3b18077823 */ /* 0x000fe20000000807 */
[----:B------:R-:W-:Y:S01]  /*05b0*/  FADD R23, R20, -12583039 ;  /* 0xcb40007f14177421 */ /* 0x000fe20000000000 */
[----:B------:R-:W-:Y:S01]  /*05c0*/  FFMA.RM R19, R19, R12, 12582913 ;  /* 0x4b40000113137423 */ /* 0x000fe2000000400c */
[----:B------:R-:W0:Y:S01]  /*05d0*/  MUFU.EX2 R21, R21 ;  /* 0x0000001500157308 */ /* 0x000e220000000800 */
[----:B------:R-:W-:Y:S01]  /*05e0*/  FFMA R25, R24, 1.925963033500011079e-08, R7 ;  /* 0x32a5706018197823 */ /* 0x000fe20000000007 */
[----:B------:R-:W-:Y:S01]  /*05f0*/  FFMA R23, R26, 1.4426950216293334961, -R23 ;  /* 0x3fb8aa3b1a177823 */ /* 0x000fe20000000817 */
[C---:B------:R-:W-:Y:S01]  /*0600*/  FADD R7, R19.reuse, -12583039 ;  /* 0xcb40007f13077421 */ /* 0x040fe20000000000 */
[----:B------:R-:W-:-:S02]  /*0610*/  SHF.L.U32 R19, R19, 0x17, RZ ;  /* 0x0000001713137819 */ /* 0x000fc400000006ff */
[----:B------:R-:W-:Y:S01]  /*0620*/  FFMA R22, R26, 1.925963033500011079e-08, R23 ;  /* 0x32a570601a167823 */ /* 0x000fe20000000017 */
[C---:B------:R-:W-:Y:S01]  /*0630*/  FFMA R23, R28.reuse, 1.4426950216293334961, -R7 ;  /* 0x3fb8aa3b1c177823 */ /* 0x040fe20000000807 */
[----:B-----5:R-:W-:Y:S02]  /*0640*/  FMNMX R7, R17, R14, !PT ;  /* 0x0000000e11077209 */ /* 0x020fe40007800000 */
[----:B------:R-:W-:Y:S01]  /*0650*/  SHF.L.U32 R26, R15, 0x17, RZ ;  /* 0x000000170f1a7819 */ /* 0x000fe200000006ff */
[----:B------:R-:W-:Y:S01]  /*0660*/  FFMA R23, R28, 1.925963033500011079e-08, R23 ;  /* 0x32a570601c177823 */ /* 0x000fe20000000017 */
[----:B------:R-:W-:Y:S01]  /*0670*/  MUFU.EX2 R22, R22 ;  /* 0x0000001600167308 */ /* 0x000fe20000000800 */
[--C-:B------:R-:W-:Y:S01]  /*0680*/  FADD R24, R17, -R7.reuse ;  /* 0x8000000711187221 */ /* 0x100fe20000000000 */
[----:B------:R-:W-:-:S03]  /*0690*/  FADD R14, R14, -R7 ;  /* 0x800000070e0e7221 */ /* 0x000fc60000000000 */
[-C--:B------:R-:W-:Y:S01]  /*06a0*/  FFMA.SAT R27, R24, R13.reuse, 0.5 ;  /* 0x3f000000181b7423 */ /* 0x080fe2000000200d */
[----:B------:R-:W-:Y:S01]  /*06b0*/  FFMA.SAT R29, R14, R13, 0.5 ;  /* 0x3f0000000e1d7423 */ /* 0x000fe2000000200d */
[----:B0-----:R-:W-:Y:S01]  /*06c0*/  FMUL R21, R26, R21 ;  /* 0x000000151a157220 */ /* 0x001fe20000400000 */
[----:B------:R0:W1:Y:S01]  /*06d0*/  MUFU.EX2 R17, R25 ;  /* 0x0000001900117308 */ /* 0x0000620000000800 */
[-C--:B------:R-:W-:Y:S01]  /*06e0*/  FFMA.RM R13, R27, R12.reuse, 12582913 ;  /* 0x4b4000011b0d7423 */ /* 0x080fe2000000400c */
[----:B------:R-:W-:Y:S01]  /*06f0*/  FFMA.RM R12, R29, R12, 12582913 ;  /* 0x4b4000011d0c7423 */ /* 0x000fe2000000400c */
[----:B------:R-:W-:Y:S01]  /*0700*/  FMUL R18, R18, R21 ;  /* 0x0000001512127220 */ /* 0x000fe20000400000 */
[----:B------:R-:W-:Y:S01]  /*0710*/  SHF.L.U32 R21, R16, 0x17, RZ ;  /* 0x0000001710157819 */ /* 0x000fe200000006ff */
[----:B------:R-:W-:-:S03]  /*0720*/  FADD R27, R13, -12583039 ;  /* 0xcb40007f0d1b7421 */ /* 0x000fc60000000000 */
[----:B------:R-:W2:Y:S01]  /*0730*/  MUFU.EX2 R23, R23 ;  /* 0x0000001700177308 */ /* 0x000ea20000000800 */
[----:B------:R-:W-:Y:S01]  /*0740*/  FFMA R27, R24, 1.4426950216293334961, -R27 ;  /* 0x3fb8aa3b181b7823 */ /* 0x000fe2000000081b */
[----:B0-----:R-:W-:-:S03]  /*0750*/  FADD R25, R12, -12583039 ;  /* 0xcb40007f0c197421 */ /* 0x001fc60000000000 */
[----:B------:R-:W-:Y:S01]  /*0760*/  FFMA R15, R24, 1.925963033500011079e-08, R27 ;  /* 0x32a57060180f7823 */ /* 0x000fe2000000001b */
[----:B------:R-:W-:Y:S01]  /*0770*/  FFMA R27, R14, 1.4426950216293334961, -R25 ;  /* 0x3fb8aa3b0e1b7823 */ /* 0x000fe20000000819 */
[----:B------:R-:W-:Y:S01]  /*0780*/  SHF.L.U32 R25, R20, 0x17, RZ ;  /* 0x0000001714197819 */ /* 0x000fe200000006ff */
[----:B-1----:R-:W-:Y:S02]  /*0790*/  FFMA R17, R21, R17, R18 ;  /* 0x0000001115117223 */ /* 0x002fe40000000012 */
[----:B------:R-:W-:Y:S01]  /*07a0*/  FFMA R27, R14, 1.925963033500011079e-08, R27 ;  /* 0x32a570600e1b7823 */ /* 0x000fe2000000001b */
[----:B------:R-:W0:Y:S01]  /*07b0*/  MUFU.EX2 R15, R15 ;  /* 0x0000000f000f7308 */ /* 0x000e220000000800 */
[----:B------:R-:W-:Y:S01]  /*07c0*/  FMUL R22, R25, R22 ;  /* 0x0000001619167220 */ /* 0x000fe20000400000 */
[----:B------:R-:W-:Y:S02]  /*07d0*/  SHF.L.U32 R14, R13, 0x17, RZ ;  /* 0x000000170d0e7819 */ /* 0x000fe400000006ff */
[----:B------:R-:W-:Y:S01]  /*07e0*/  SHF.L.U32 R13, R12, 0x17, RZ ;  /* 0x000000170c0d7819 */ /* 0x000fe200000006ff */
[----:B------:R-:W-:-:S03]  /*07f0*/  FMUL R22, R17, R22 ;  /* 0x0000001611167220 */ /* 0x000fc60000400000 */
[----:B------:R-:W1:Y:S01]  /*0800*/  MUFU.EX2 R27, R27 ;  /* 0x0000001b001b7308 */ /* 0x000e620000000800 */
[----:B--2---:R-:W-:Y:S01]  /*0810*/  FFMA R19, R19, R23, R22 ;  /* 0x0000001713137223 */ /* 0x004fe20000000016 */
[----:B0-----:R-:W-:-:S04]  /*0820*/  FMUL R14, R14, R15 ;  /* 0x0000000f0e0e7220 */ /* 0x001fc80000400000 */
[----:B------:R-:W-:-:S04]  /*0830*/  FMUL R14, R19, R14 ;  /* 0x0000000e130e7220 */ /* 0x000fc80000400000 */
[----:B-1----:R-:W-:Y:S01]  /*0840*/  FFMA R16, R13, R27, R14 ;  /* 0x0000001b0d107223 */ /* 0x002fe2000000000e */
[----:B------:R-:W-:Y:S06]  /*0850*/  @P0 BRA `(.L_x_4) ;  /* 0xfffffff800900947 */ /* 0x000fec000383ffff */
.L_x_3:
[----:B0-----:R-:W-:Y:S05]  /*0860*/  BSYNC.RECONVERGENT B1 ;  /* 0x0000000000017941 */ /* 0x001fea0003800200 */
.L_x_2:
[----:B------:R-:W0:Y:S01]  /*0870*/  LDCU.64 UR8, c[0x0][0x380] ;  /* 0x00007000ff0877ac */ /* 0x000e220008000a00 */
[----:B------:R-:W-:Y:S02]  /*0880*/  LOP3.LUT P0, R10, R10, 0x3, RZ, 0xc0, !PT ;  /* 0x000000030a0a7812 */ /* 0x000fe4000780c0ff */
[----:B0-----:R-:W-:-:S04]  /*0890*/  LEA R2, P1, R5, UR8, 0x2 ;  /* 0x0000000805027c11 */ /* 0x001fc8000f8210ff */
[----:B------:R-:W-:-:S07]  /*08a0*/  LEA.HI.X R3, R5, UR9, R6, 0x2, P1 ;  /* 0x0000000905037c11 */ /* 0x000fce00088f1406 */
[----:B------:R-:W-:Y:S05]  /*08b0*/  @!P0 BRA `(.L_x_1) ;  /* 0x0000000400348947 */ /* 0x000fea0003800000 */
[----:B------:R-:W-:Y:S01]  /*08c0*/  ISETP.NE.AND P1, PT, R10, 0x1, PT ;  /* 0x000000010a00780c */ /* 0x000fe20003f25270 */
[----:B------:R-:W-:Y:S01]  /*08d0*/  BSSY.RECONVERGENT B1, `(.L_x_5) ;  /* 0x0000031000017945 */ /* 0x000fe20003800200 */
[----:B------:R-:W-:-:S11]  /*08e0*/  LOP3.LUT P0, RZ, R9, 0x20, RZ, 0xc0, !PT ;  /* 0x0000002009ff7812 */ /* 0x000fd6000780c0ff */
[----:B------:R-:W-:Y:S05]  /*08f0*/  @!P1 BRA `(.L_x_6) ;  /* 0x0000000000b89947 */ /* 0x000fea0003800000 */
[----:B------:R-:W-:-:S05]  /*0900*/  IMAD.WIDE.U32 R14, R8, 0x4, R2 ;  /* 0x00000004080e7825 */ /* 0x000fca00078e0002 */
[----:B------:R-:W2:Y:S04]  /*0910*/  LDG.E R18, desc[UR4][R14.64] ;  /* 0x000000040e127981 */ /* 0x000ea8000c1e1900 */
[----:B------:R-:W3:Y:S01]  /*0920*/  LDG.E R21, desc[UR4][R14.64+0x80] ;  /* 0x000080040e157981 */ /* 0x000ee2000c1e1900 */
[----:B------:R-:W-:Y:S01]  /*0930*/  HFMA2 R12, -RZ, RZ, 0.96630859375, -0.0022525787353515625 ;  /* 0x3bbb989dff0c7431 */ /* 0x000fe200000001ff */
[----:B------:R-:W-:Y:S02]  /*0940*/  MOV R10, 0x437c0000 ;  /* 0x437c0000000a7802 */ /* 0x000fe40000000f00 */
[----:B------:R-:W-:Y:S02]  /*0950*/  IADD3 R8, PT, PT, R8, 0x40, RZ ;  /* 0x0000004008087810 */ /* 0x000fe40007ffe0ff */
[----:B--2---:R-:W-:-:S05]  /*0960*/  FMNMX R20, R7, R18, !PT ;  /* 0x0000001207147209 */ /* 0x004fca0007800000 */
[--C-:B------:R-:W-:Y:S01]  /*0970*/  FADD R19, R7, -R20.reuse ;  /* 0x8000001407137221 */ /* 0x100fe20000000000 */
[----:B------:R-:W-:Y:S01]  /*0980*/  FADD R17, R18, -R20 ;  /* 0x8000001412117221 */ /* 0x000fe20000000000 */
[C---:B---3--:R-:W-:Y:S02]  /*0990*/  FMNMX R7, R20.reuse, R21, !PT ;  /* 0x0000001514077209 */ /* 0x048fe40007800000 */
[-C--:B------:R-:W-:Y:S01]  /*09a0*/  FFMA.SAT R11, R19, R12.reuse, 0.5 ;  /* 0x3f000000130b7423 */ /* 0x080fe2000000200c */
[----:B------:R-:W-:Y:S02]  /*09b0*/  FFMA.SAT R9, R17, R12, 0.5 ;  /* 0x3f00000011097423 */ /* 0x000fe4000000200c */
[--C-:B------:R-:W-:Y:S01]  /*09c0*/  FADD R13, R20, -R7.reuse ;  /* 0x80000007140d7221 */ /* 0x100fe20000000000 */
[-C--:B------:R-:W-:Y:S01]  /*09d0*/  FFMA.RM R11, R11, R10.reuse, 12582913 ;  /* 0x4b4000010b0b7423 */ /* 0x080fe2000000400a */
[----:B------:R-:W-:Y:S01]  /*09e0*/  FFMA.RM R9, R9, R10, 12582913 ;  /* 0x4b40000109097423 */ /* 0x000fe2000000400a */
[----:B------:R-:W-:-:S02]  /*09f0*/  FADD R15, R21, -R7 ;  /* 0x80000007150f7221 */ /* 0x000fc40000000000 */
[----:B------:R-:W-:Y:S01]  /*0a00*/  FADD R18, R11, -12583039 ;  /* 0xcb40007f0b127421 */ /* 0x000fe20000000000 */
[----:B------:R-:W-:Y:S01]  /*0a10*/  FADD R14, R9, -12583039 ;  /* 0xcb40007f090e7421 */ /* 0x000fe20000000000 */
[----:B------:R-:W-:Y:S02]  /*0a20*/  SHF.L.U32 R11, R11, 0x17, RZ ;  /* 0x000000170b0b7819 */ /* 0x000fe400000006ff */
[----:B------:R-:W-:Y:S01]  /*0a30*/  FFMA R18, R19, 1.4426950216293334961, -R18 ;  /* 0x3fb8aa3b13127823 */ /* 0x000fe20000000812 */
[----:B------:R-:W-:-:S03]  /*0a40*/  FFMA R20, R17, 1.4426950216293334961, -R14 ;  /* 0x3fb8aa3b11147823 */ /* 0x000fc6000000080e */
[----:B------:R-:W-:Y:S01]  /*0a50*/  FFMA R18, R19, 1.925963033500011079e-08, R18 ;  /* 0x32a5706013127823 */ /* 0x000fe20000000012 */
[----:B------:R-:W-:-:S04]  /*0a60*/  FFMA.SAT R19, R13, R12, 0.5 ;  /* 0x3f0000000d137423 */ /* 0x000fc8000000200c */
[----:B------:R-:W-:Y:S01]  /*0a70*/  FFMA.RM R14, R19, R10, 12582913 ;  /* 0x4b400001130e7423 */ /* 0x000fe2000000400a */
[----:B------:R-:W-:Y:S01]  /*0a80*/  FFMA.SAT R19, R15, R12, 0.5 ;  /* 0x3f0000000f137423 */ /* 0x000fe2000000200c */
[----:B------:R-:W-:Y:S01]  /*0a90*/  FFMA R12, R17, 1.925963033500011079e-08, R20 ;  /* 0x32a57060110c7823 */ /* 0x000fe20000000014 */
[----:B------:R-:W0:Y:S01]  /*0aa0*/  MUFU.EX2 R18, R18 ;  /* 0x0000001200127308 */ /* 0x000e220000000800 */
[C---:B------:R-:W-:Y:S01]  /*0ab0*/  FADD R20, R14.reuse, -12583039 ;  /* 0xcb40007f0e147421 */ /* 0x040fe20000000000 */
[----:B------:R-:W-:Y:S01]  /*0ac0*/  FFMA.RM R10, R19, R10, 12582913 ;  /* 0x4b400001130a7423 */ /* 0x000fe2000000400a */
[----:B------:R-:W-:Y:S02]  /*0ad0*/  SHF.L.U32 R14, R14, 0x17, RZ ;  /* 0x000000170e0e7819 */ /* 0x000fe400000006ff */
[C---:B------:R-:W-:Y:S01]  /*0ae0*/  FFMA R20, R13.reuse, 1.4426950216293334961, -R20 ;  /* 0x3fb8aa3b0d147823 */ /* 0x040fe20000000814 */
[C---:B------:R-:W-:Y:S01]  /*0af0*/  FADD R22, R10.reuse, -12583039 ;  /* 0xcb40007f0a167421 */ /* 0x040fe20000000000 */
[----:B------:R-:W-:Y:S01]  /*0b00*/  SHF.L.U32 R10, R10, 0x17, RZ ;  /* 0x000000170a0a7819 */ /* 0x000fe200000006ff */
[----:B------:R-:W1:Y:S01]  /*0b10*/  MUFU.EX2 R12, R12 ;  /* 0x0000000c000c7308 */ /* 0x000e620000000800 */
[----:B------:R-:W-:Y:S01]  /*0b20*/  FFMA R20, R13, 1.925963033500011079e-08, R20 ;  /* 0x32a570600d147823 */ /* 0x000fe20000000014 */
[----:B------:R-:W-:-:S04]  /*0b30*/  FFMA R22, R15, 1.4426950216293334961, -R22 ;  /* 0x3fb8aa3b0f167823 */ /* 0x000fc80000000816 */
[----:B------:R-:W-:Y:S02]  /*0b40*/  FFMA R22, R15, 1.925963033500011079e-08, R22 ;  /* 0x32a570600f167823 */ /* 0x000fe40000000016 */
[----:B------:R-:W2:Y:S01]  /*0b50*/  MUFU.EX2 R13, R20 ;  /* 0x00000014000d7308 */ /* 0x000ea20000000800 */
[----:B0-----:R-:W-:-:S04]  /*0b60*/  FMUL R11, R11, R18 ;  /* 0x000000120b0b7220 */ /* 0x001fc80000400000 */
[----:B------:R-:W-:Y:S01]  /*0b70*/  FMUL R11, R16, R11 ;  /* 0x0000000b100b7220 */ /* 0x000fe20000400000 */
[----:B------:R-:W-:Y:S02]  /*0b80*/  SHF.L.U32 R16, R9, 0x17, RZ ;  /* 0x0000001709107819 */ /* 0x000fe400000006ff */
[----:B------:R-:W0:Y:S03]  /*0b90*/  MUFU.EX2 R22, R22 ;  /* 0x0000001600167308 */ /* 0x000e260000000800 */
[----:B-1----:R-:W-:Y:S01]  /*0ba0*/  FFMA R11, R16, R12, R11 ;  /* 0x0000000c100b7223 */ /* 0x002fe2000000000b */
[----:B--2---:R-:W-:-:S04]  /*0bb0*/  FMUL R14, R14, R13 ;  /* 0x0000000d0e0e7220 */ /* 0x004fc80000400000 */
[----:B------:R-:W-:-:S04]  /*0bc0*/  FMUL R11, R11, R14 ;  /* 0x0000000e0b0b7220 */ /* 0x000fc80000400000 */
[----:B0-----:R-:W-:-:S07]  /*0bd0*/  FFMA R16, R10, R22, R11 ;  /* 0x000000160a107223 */ /* 0x001fce000000000b */
.L_x_6:
[----:B------:R-:W-:Y:S05]  /*0be0*/  BSYNC.RECONVERGENT B1 ;  /* 0x0000000000017941 */ /* 0x000fea0003800200 */
.L_x_5:
[----:B------:R-:W-:Y:S05]  /*0bf0*/  @P0 BRA `(.L_x_1) ;  /* 0x0000000000640947 */ /* 0x000fea0003800000 */
[----:B------:R-:W-:-:S06]  /*0c00*/  IMAD.WIDE.U32 R2, R8, 0x4, R2 ;  /* 0x0000000408027825 */ /* 0x000fcc00078e0002 */
[----:B------:R-:W2:Y:S01]  /*0c10*/  LDG.E R2, desc[UR4][R2.64] ;  /* 0x0000000402027981 */ /* 0x000ea2000c1e1900 */
[----:B------:R-:W-:Y:S01]  /*0c20*/  HFMA2 R12, -RZ, RZ, 0.96630859375, -0.0022525787353515625 ;  /* 0x3bbb989dff0c7431 */ /* 0x000fe200000001ff */
[----:B------:R-:W-:Y:S02]  /*0c30*/  MOV R13, 0x437c0000 ;  /* 0x437c0000000d7802 */ /* 0x000fe40000000f00 */
[----:B--2---:R-:W-:-:S05]  /*0c40*/  FMNMX R8, R7, R2, !PT ;  /* 0x0000000207087209 */ /* 0x004fca0007800000 */
[--C-:B------:R-:W-:Y:S01]  /*0c50*/  FADD R7, R7, -R8.reuse ;  /* 0x8000000807077221 */ /* 0x100fe20000000000 */
[----:B------:R-:W-:-:S03]  /*0c60*/  FADD R11, R2, -R8 ;  /* 0x80000008020b7221 */ /* 0x000fc60000000000 */
[-C--:B------:R-:W-:Y:S01]  /*0c70*/  FFMA.SAT R9, R7, R12.reuse, 0.5 ;  /* 0x3f00000007097423 */ /* 0x080fe2000000200c */
[----:B------:R-:W-:-:S03]  /*0c80*/  FFMA.SAT R12, R11, R12, 0.5 ;  /* 0x3f0000000b0c7423 */ /* 0x000fc6000000200c */
[-C--:B------:R-:W-:Y:S01]  /*0c90*/  FFMA.RM R9, R9, R13.reuse, 12582913 ;  /* 0x4b40000109097423 */ /* 0x080fe2000000400d */
[----:B------:R-:W-:-:S03]  /*0ca0*/  FFMA.RM R12, R12, R13, 12582913 ;  /* 0x4b4000010c0c7423 */ /* 0x000fc6000000400d */
[C---:B------:R-:W-:Y:S01]  /*0cb0*/  FADD R10, R9.reuse, -12583039 ;  /* 0xcb40007f090a7421 */ /* 0x040fe20000000000 */
[C---:B------:R-:W-:Y:S01]  /*0cc0*/  FADD R2, R12.reuse, -12583039 ;  /* 0xcb40007f0c027421 */ /* 0x040fe20000000000 */
[----:B------:R-:W-:Y:S02]  /*0cd0*/  SHF.L.U32 R9, R9, 0x17, RZ ;  /* 0x0000001709097819 */ /* 0x000fe400000006ff */
[----:B------:R-:W-:Y:S01]  /*0ce0*/  FFMA R10, R7, 1.4426950216293334961, -R10 ;  /* 0x3fb8aa3b070a7823 */ /* 0x000fe2000000080a */
[----:B------:R-:W-:Y:S01]  /*0cf0*/  FFMA R2, R11, 1.4426950216293334961, -R2 ;  /* 0x3fb8aa3b0b027823 */ /* 0x000fe20000000802 */
[----:B------:R-:W-:Y:S02]  /*0d00*/  SHF.L.U32 R12, R12, 0x17, RZ ;  /* 0x000000170c0c7819 */ /* 0x000fe400000006ff */
[----:B------:R-:W-:Y:S01]  /*0d10*/  FFMA R10, R7, 1.925963033500011079e-08, R10 ;  /* 0x32a57060070a7823 */ /* 0x000fe2000000000a */
[----:B------:R-:W-:Y:S01]  /*0d20*/  FFMA R2, R11, 1.925963033500011079e-08, R2 ;  /* 0x32a570600b027823 */ /* 0x000fe20000000002 */
[----:B------:R-:W-:-:S04]  /*0d30*/  MOV R7, R8 ;  /* 0x0000000800077202 */ /* 0x000fc80000000f00 */
[----:B------:R-:W0:Y:S08]  /*0d40*/  MUFU.EX2 R10, R10 ;  /* 0x0000000a000a7308 */ /* 0x000e300000000800 */
[----:B------:R-:W1:Y:S01]  /*0d50*/  MUFU.EX2 R2, R2 ;  /* 0x0000000200027308 */ /* 0x000e620000000800 */
[----:B0-----:R-:W-:-:S04]  /*0d60*/  FMUL R9, R9, R10 ;  /* 0x0000000a09097220 */ /* 0x001fc80000400000 */
[----:B------:R-:W-:-:S04]  /*0d70*/  FMUL R9, R16, R9 ;  /* 0x0000000910097220 */ /* 0x000fc80000400000 */
[----:B-1----:R-:W-:-:S07]  /*0d80*/  FFMA R16, R12, R2, R9 ;  /* 0x000000020c107223 */ /* 0x002fce0000000009 */
.L_x_1:
[----:B0-----:R-:W-:Y:S05]  /*0d90*/  BSYNC.RECONVERGENT B0 ;  /* 0x0000000000007941 */ /* 0x001fea0003800200 */
.L_x_0:
[----:B------:R-:W0:Y:S01]  /*0da0*/  SHFL.DOWN PT, R2, R7, 0x10, 0x1f ;  /* 0x0a001f0007027f89 */ /* 0x000e2200000e0000 */
[----:B------:R-:W-:Y:S01]  /*0db0*/  HFMA2 R3, -RZ, RZ, 0.96630859375, -0.0022525787353515625 ;  /* 0x3bbb989dff037431 */ /* 0x000fe200000001ff */
[----:B------:R-:W1:Y:S02]  /*0dc0*/  LDCU UR6, c[0x0][0x398] ;  /* 0x00007300ff0677ac */ /* 0x000e640008000800 */
[----:B-1----:R-:W-:Y:S02]  /*0dd0*/  ISETP.GE.AND P0, PT, R4, UR6, PT ;  /* 0x0000000604007c0c */ /* 0x002fe4000bf06270 */
[----:B0-----:R-:W-:-:S05]  /*0de0*/  FMNMX R10, R2, R7, !PT ;  /* 0x00000007020a7209 */ /* 0x001fca0007800000 */
[----:B------:R-:W-:Y:S01]  /*0df0*/  FADD R12, R2, -R10 ;  /* 0x8000000a020c7221 */ /* 0x000fe20000000000 */
[----:B------:R-:W-:Y:S01]  /*0e00*/  MOV R2, 0x437c0000 ;  /* 0x437c000000027802 */ /* 0x000fe20000000f00 */
[----:B------:R-:W-:Y:S01]  /*0e10*/  FADD R8, -R10, R7 ;  /* 0x000000070a087221 */ /* 0x000fe20000000100 */
[----:B------:R-:W0:Y:S01]  /*0e20*/  SHFL.DOWN PT, R19, R10, 0x8, 0x1f ;  /* 0x09001f000a137f89 */ /* 0x000e2200000e0000 */
[----:B------:R-:W-:-:S04]  /*0e30*/  FFMA.SAT R9, R12, R3, 0.5 ;  /* 0x3f0000000c097423 */ /* 0x000fc80000002003 */
[----:B------:R-:W-:Y:S01]  /*0e40*/  FFMA.RM R15, R9, R2, 12582913 ;  /* 0x4b400001090f7423 */ /* 0x000fe20000004002 */
[----:B------:R-:W-:-:S03]  /*0e50*/  FFMA.SAT R9, R8, R3, 0.5 ;  /* 0x3f00000008097423 */ /* 0x000fc60000002003 */
[----:B------:R-:W-:Y:S01]  /*0e60*/  FADD R13, R15, -12583039 ;  /* 0xcb40007f0f0d7421 */ /* 0x000fe20000000000 */
[----:B------:R-:W-:Y:S01]  /*0e70*/  FFMA.RM R11, R9, R2, 12582913 ;  /* 0x4b400001090b7423 */ /* 0x000fe20000004002 */
[----:B------:R-:W-:Y:S02]  /*0e80*/  SHF.L.U32 R15, R15, 0x17, RZ ;  /* 0x000000170f0f7819 */ /* 0x000fe400000006ff */
[C---:B------:R-:W-:Y:S01]  /*0e90*/  FFMA R13, R12.reuse, 1.4426950216293334961, -R13 ;  /* 0x3fb8aa3b0c0d7823 */ /* 0x040fe2000000080d */
[C---:B------:R-:W-:Y:S01]  /*0ea0*/  FADD R7, R11.reuse, -12583039 ;  /* 0xcb40007f0b077421 */ /* 0x040fe20000000000 */
[----:B------:R-:W-:Y:S02]  /*0eb0*/  SHF.L.U32 R11, R11, 0x17, RZ ;  /* 0x000000170b0b7819 */ /* 0x000fe400000006ff */
[----:B------:R-:W-:Y:S01]  /*0ec0*/  FFMA R17, R12, 1.925963033500011079e-08, R13 ;  /* 0x32a570600c117823 */ /* 0x000fe2000000000d */
[C---:B------:R-:W-:Y:S01]  /*0ed0*/  FFMA R7, R8.reuse, 1.4426950216293334961, -R7 ;  /* 0x3fb8aa3b08077823 */ /* 0x040fe20000000807 */
[----:B------:R-:W1:Y:S02]  /*0ee0*/  SHFL.DOWN PT, R12, R16, 0x10, 0x1f ;  /* 0x0a001f00100c7f89 */ /* 0x000e6400000e0000 */
[----:B------:R2:W3:Y:S01]  /*0ef0*/  MUFU.EX2 R18, R17 ;  /* 0x0000001100127308 */ /* 0x0004e20000000800 */
[----:B------:R-:W-:Y:S01]  /*0f00*/  FFMA R13, R8, 1.925963033500011079e-08, R7 ;  /* 0x32a57060080d7823 */ /* 0x000fe20000000007 */
[----:B0-----:R-:W-:-:S06]  /*0f10*/  FMNMX R7, R10, R19, !PT ;  /* 0x000000130a077209 */ /* 0x001fcc0007800000 */
[----:B------:R-:W0:Y:S01]  /*0f20*/  MUFU.EX2 R14, R13 ;  /* 0x0000000d000e7308 */ /* 0x000e220000000800 */
[----:B------:R-:W4:Y:S01]  /*0f30*/  SHFL.DOWN PT, R8, R7, 0x4, 0x1f ;  /* 0x08801f0007087f89 */ /* 0x000f2200000e0000 */
[--C-:B------:R-:W-:Y:S01]  /*0f40*/  FADD R20, R19, -R7.reuse ;  /* 0x8000000713147221 */ /* 0x100fe20000000000 */
[----:B------:R-:W-:-:S03]  /*0f50*/  FADD R10, R10, -R7 ;  /* 0x800000070a0a7221 */ /* 0x000fc60000000000 */
[-C--:B------:R-:W-:Y:S01]  /*0f60*/  FFMA.SAT R9, R20, R3.reuse, 0.5 ;  /* 0x3f00000014097423 */ /* 0x080fe20000002003 */
[----:B--2---:R-:W-:Y:S01]  /*0f70*/  FFMA.SAT R17, R10, R3, 0.5 ;  /* 0x3f0000000a117423 */ /* 0x004fe20000002003 */
[----:B---3--:R-:W-:Y:S02]  /*0f80*/  FMUL R15, R15, R18 ;  /* 0x000000120f0f7220 */ /* 0x008fe40000400000 */
[----:B------:R-:W-:-:S04]  /*0f90*/  FFMA.RM R9, R9, R2, 12582913 ;  /* 0x4b40000109097423 */ /* 0x000fc80000004002 */
[C---:B------:R-:W-:Y:S01]  /*0fa0*/  FADD R19, R9.reuse, -12583039 ;  /* 0xcb40007f09137421 */ /* 0x040fe20000000000 */
[----:B-1----:R-:W-:Y:S01]  /*0fb0*/  FMUL R12, R12, R15 ;  /* 0x0000000f0c0c7220 */ /* 0x002fe20000400000 */
[----:B------:R-:W-:Y:S01]  /*0fc0*/  SHF.L.U32 R9, R9, 0x17, RZ ;  /* 0x0000001709097819 */ /* 0x000fe200000006ff */
[----:B0-----:R-:W-:Y:S01]  /*0fd0*/  FMUL R13, R11, R14 ;  /* 0x0000000e0b0d7220 */ /* 0x001fe20000400000 */
[----:B------:R-:W-:Y:S01]  /*0fe0*/  FFMA.RM R11, R17, R2, 12582913 ;  /* 0x4b400001110b7423 */ /* 0x000fe20000004002 */
[C---:B------:R-:W-:Y:S02]  /*0ff0*/  FFMA R19, R20.reuse, 1.4426950216293334961, -R19 ;  /* 0x3fb8aa3b14137823 */ /* 0x040fe40000000813 */
[----:B------:R-:W-:Y:S01]  /*1000*/  FFMA R16, R13, R16, R12 ;  /* 0x000000100d107223 */ /* 0x000fe2000000000c */
[C---:B------:R-:W-:Y:S01]  /*1010*/  FADD R15, R11.reuse, -12583039 ;  /* 0xcb40007f0b0f7421 */ /* 0x040fe20000000000 */
[----:B------:R-:W-:Y:S01]  /*1020*/  FFMA R19, R20, 1.925963033500011079e-08, R19 ;  /* 0x32a5706014137823 */ /* 0x000fe20000000013 */
[----:B------:R-:W-:-:S02]  /*1030*/  SHF.L.U32 R11, R11, 0x17, RZ ;  /* 0x000000170b0b7819 */ /* 0x000fc400000006ff */
[C---:B------:R-:W-:Y:S01]  /*1040*/  FFMA R15, R10.reuse, 1.4426950216293334961, -R15 ;  /* 0x3fb8aa3b0a0f7823 */ /* 0x040fe2000000080f */
[----:B------:R-:W0:Y:S01]  /*1050*/  SHFL.DOWN PT, R12, R16, 0x8, 0x1f ;  /* 0x09001f00100c7f89 */ /* 0x000e2200000e0000 */
[----:B------:R-:W1:Y:S02]  /*1060*/  MUFU.EX2 R20, R19 ;  /* 0x0000001300147308 */ /* 0x000e640000000800 */
[----:B------:R-:W-:Y:S01]  /*1070*/  FFMA R15, R10, 1.925963033500011079e-08, R15 ;  /* 0x32a570600a0f7823 */ /* 0x000fe2000000000f */
[----:B----4-:R-:W-:-:S05]  /*1080*/  FMNMX R10, R7, R8, !PT ;  /* 0x00000008070a7209 */ /* 0x010fca0007800000 */
[--C-:B------:R-:W-:Y:S01]  /*1090*/  FADD R22, R8, -R10.reuse ;  /* 0x8000000a08167221 */ /* 0x100fe20000000000 */
[----:B------:R2:W3:Y:S01]  /*10a0*/  MUFU.EX2 R18, R15 ;  /* 0x0000000f00127308 */ /* 0x0004e20000000800 */
[----:B------:R-:W-:Y:S01]  /*10b0*/  FADD R14, R7, -R10 ;  /* 0x8000000a070e7221 */ /* 0x000fe20000000000 */
[----:B------:R-:W4:Y:S01]  /*10c0*/  SHFL.DOWN PT, R13, R10, 0x2, 0x1f ;  /* 0x08401f000a0d7f89 */ /* 0x000f2200000e0000 */
[----:B------:R-:W-:-:S04]  /*10d0*/  FFMA.SAT R17, R22, R3, 0.5 ;  /* 0x3f00000016117423 */ /* 0x000fc80000002003 */
[----:B------:R-:W-:Y:S01]  /*10e0*/  FFMA.RM R7, R17, R2, 12582913 ;  /* 0x4b40000111077423 */ /* 0x000fe20000004002 */
[----:B------:R-:W-:Y:S01]  /*10f0*/  FFMA.SAT R17, R14, R3, 0.5 ;  /* 0x3f0000000e117423 */ /* 0x000fe20000002003 */
[----:B-1----:R-:W-:Y:S02]  /*1100*/  FMUL R9, R9, R20 ;  /* 0x0000001409097220 */ /* 0x002fe40000400000 */
[----:B------:R-:W-:Y:S01]  /*1110*/  FADD R19, R7, -12583039 ;  /* 0xcb40007f07137421 */ /* 0x000fe20000000000 */
[----:B------:R-:W-:Y:S01]  /*1120*/  FFMA.RM R8, R17, R2, 12582913 ;  /* 0x4b40000111087423 */ /* 0x000fe20000004002 */
[----:B0-----:R-:W-:Y:S02]  /*1130*/  FMUL R9, R12, R9 ;  /* 0x000000090c097220 */ /* 0x001fe40000400000 */
[----:B------:R-:W-:Y:S01]  /*1140*/  FFMA R19, R22, 1.4426950216293334961, -R19 ;  /* 0x3fb8aa3b16137823 */ /* 0x000fe20000000813 */
[C---:B--2---:R-:W-:Y:S01]  /*1150*/  FADD R15, R8.reuse, -12583039 ;  /* 0xcb40007f080f7421 */ /* 0x044fe20000000000 */
[----:B---3--:R-:W-:Y:S01]  /*1160*/  FMUL R11, R11, R18 ;  /* 0x000000120b0b7220 */ /* 0x008fe20000400000 */
[----:B------:R-:W-:Y:S01]  /*1170*/  SHF.L.U32 R8, R8, 0x17, RZ ;  /* 0x0000001708087819 */ /* 0x000fe200000006ff */
[----:B------:R-:W-:Y:S01]  /*1180*/  FFMA R19, R22, 1.925963033500011079e-08, R19 ;  /* 0x32a5706016137823 */ /* 0x000fe20000000013 */
[----:B------:R-:W-:Y:S01]  /*1190*/  FFMA R15, R14, 1.4426950216293334961, -R15 ;  /* 0x3fb8aa3b0e0f7823 */ /* 0x000fe2000000080f */
[----:B------:R-:W-:-:S02]  /*11a0*/  FFMA R16, R16, R11, R9 ;  /* 0x0000000b10107223 */ /* 0x000fc40000000009 */
[----:B------:R-:W0:Y:S01]  /*11b0*/  MUFU.EX2 R18, R19 ;  /* 0x0000001300127308 */ /* 0x000e220000000800 */
[----:B------:R-:W-:Y:S02]  /*11c0*/  FFMA R15, R14, 1.925963033500011079e-08, R15 ;  /* 0x32a570600e0f7823 */ /* 0x000fe4000000000f */
[----:B------:R-:W1:Y:S01]  /*11d0*/  SHFL.DOWN PT, R11, R16, 0x4, 0x1f ;  /* 0x08801f00100b7f89 */ /* 0x000e6200000e0000 */
[----:B----4-:R-:W-:-:S04]  /*11e0*/  FMNMX R9, R10, R13, !PT ;  /* 0x0000000d0a097209 */ /* 0x010fc80007800000 */
[----:B------:R-:W2:Y:S01]  /*11f0*/  MUFU.EX2 R15, R15 ;  /* 0x0000000f000f7308 */ /* 0x000ea20000000800 */
[--C-:B------:R-:W-:Y:S01]  /*1200*/  FADD R14, R13, -R9.reuse ;  /* 0x800000090d0e7221 */ /* 0x100fe20000000000 */
[----:B------:R-:W-:Y:S01]  /*1210*/  FADD R10, R10, -R9 ;  /* 0x800000090a0a7221 */ /* 0x000fe20000000000 */
[----:B------:R-:W-:Y:S01]  /*1220*/  SHF.L.U32 R13, R7, 0x17, RZ ;  /* 0x00000017070d7819 */ /* 0x000fe200000006ff */
[----:B------:R-:W3:Y:S01]  /*1230*/  SHFL.DOWN PT, R12, R9, 0x1, 0x1f ;  /* 0x08201f00090c7f89 */ /* 0x000ee200000e0000 */
[----:B------:R-:W-:-:S04]  /*1240*/  FFMA.SAT R17, R14, R3, 0.5 ;  /* 0x3f0000000e117423 */ /* 0x000fc80000002003 */
[----:B------:R-:W-:Y:S01]  /*1250*/  FFMA.RM R7, R17, R2, 12582913 ;  /* 0x4b40000111077423 */ /* 0x000fe20000004002 */
[----:B------:R-:W-:Y:S01]  /*1260*/  FFMA.SAT R17, R10, R3, 0.5 ;  /* 0x3f0000000a117423 */ /* 0x000fe20000002003 */
[----:B0-----:R-:W-:Y:S02]  /*1270*/  FMUL R18, R13, R18 ;  /* 0x000000120d127220 */ /* 0x001fe40000400000 */
[C---:B------:R-:W-:Y:S01]  /*1280*/  FADD R19, R7.reuse, -12583039 ;  /* 0xcb40007f07137421 */ /* 0x040fe20000000000 */
[----:B------:R-:W-:Y:S01]  /*1290*/  SHF.L.U32 R7, R7, 0x17, RZ ;  /* 0x0000001707077819 */ /* 0x000fe200000006ff */
[----:B--2---:R-:W-:Y:S01]  /*12a0*/  FMUL R15, R8, R15 ;  /* 0x0000000f080f7220 */ /* 0x004fe20000400000 */
[----:B------:R-:W-:Y:S01]  /*12b0*/  FFMA.RM R8, R17, R2, 12582913 ;  /* 0x4b40000111087423 */ /* 0x000fe20000004002 */
[----:B-1----:R-:W-:Y:S01]  /*12c0*/  FMUL R11, R11, R18 ;  /* 0x000000120b0b7220 */ /* 0x002fe20000400000 */
[----:B------:R-:W-:Y:S02]  /*12d0*/  FFMA R19, R14, 1.4426950216293334961, -R19 ;  /* 0x3fb8aa3b0e137823 */ /* 0x000fe40000000813 */
[----:B------:R-:W-:Y:S01]  /*12e0*/  FADD R13, R8, -12583039 ;  /* 0xcb40007f080d7421 */ /* 0x000fe20000000000 */
[----:B------:R-:W-:Y:S01]  /*12f0*/  FFMA R16, R16, R15, R11 ;  /* 0x0000000f10107223 */ /* 0x000fe2000000000b */
[----:B------:R-:W-:Y:S01]  /*1300*/  FFMA R19, R14, 1.925963033500011079e-08, R19 ;  /* 0x32a570600e137823 */ /* 0x000fe20000000013 */
[----:B------:R-:W-:Y:S01]  /*1310*/  SHF.L.U32 R8, R8, 0x17, RZ ;  /* 0x0000001708087819 */ /* 0x000fe200000006ff */
[----:B------:R-:W-:-:S02]  /*1320*/  FFMA R15, R10, 1.4426950216293334961, -R13 ;  /* 0x3fb8aa3b0a0f7823 */ /* 0x000fc4000000080d */
[----:B------:R-:W0:Y:S01]  /*1330*/  SHFL.DOWN PT, R13, R16, 0x2, 0x1f ;  /* 0x08401f00100d7f89 */ /* 0x000e2200000e0000 */
[----:B------:R-:W1:Y:S01]  /*1340*/  MUFU.EX2 R14, R19 ;  /* 0x00000013000e7308 */ /* 0x000e620000000800 */
[----:B------:R-:W-:Y:S01]  /*1350*/  FFMA R15, R10, 1.925963033500011079e-08, R15 ;  /* 0x32a570600a0f7823 */ /* 0x000fe2000000000f */
[----:B---3--:R-:W-:-:S05]  /*1360*/  FMNMX R11, R9, R12, !PT ;  /* 0x0000000c090b7209 */ /* 0x008fca0007800000 */
[--C-:B------:R-:W-:Y:S01]  /*1370*/  FADD R12, R12, -R11.reuse ;  /* 0x8000000b0c0c7221 */ /* 0x100fe20000000000 */
[----:B------:R-:W2:Y:S01]  /*1380*/  MUFU.EX2 R15, R15 ;  /* 0x0000000f000f7308 */ /* 0x000ea20000000800 */
[----:B------:R-:W-:Y:S02]  /*1390*/  FADD R10, R9, -R11 ;  /* 0x8000000b090a7221 */ /* 0x000fe40000000000 */
[-C--:B------:R-:W-:Y:S02]  /*13a0*/  FFMA.SAT R17, R12, R3.reuse, 0.5 ;  /* 0x3f0000000c117423 */ /* 0x080fe40000002003 */
[----:B------:R-:W-:Y:S02]  /*13b0*/  FFMA.SAT R3, R10, R3, 0.5 ;  /* 0x3f0000000a037423 */ /* 0x000fe40000002003 */
[----:B------:R-:W-:Y:S01]  /*13c0*/  FFMA.RM R9, R17, R2, 12582913 ;  /* 0x4b40000111097423 */ /* 0x000fe20000004002 */
[----:B-1----:R-:W-:Y:S01]  /*13d0*/  FMUL R14, R7, R14 ;  /* 0x0000000e070e7220 */ /* 0x002fe20000400000 */
[----:B------:R-:W-:-:S02]  /*13e0*/  FFMA.RM R3, R3, R2, 12582913 ;  /* 0x4b40000103037423 */ /* 0x000fc40000004002 */
[C---:B------:R-:W-:Y:S01]  /*13f0*/  FADD R17, R9.reuse, -12583039 ;  /* 0xcb40007f09117421 */ /* 0x040fe20000000000 */
[----:B------:R-:W-:Y:S01]  /*1400*/  SHF.L.U32 R9, R9, 0x17, RZ ;  /* 0x0000001709097819 */ /* 0x000fe200000006ff */
[----:B------:R-:W-:Y:S01]  /*1410*/  FADD R7, R3, -12583039 ;  /* 0xcb40007f03077421 */ /* 0x000fe20000000000 */
[----:B0-----:R-:W-:Y:S01]  /*1420*/  FMUL R13, R13, R14 ;  /* 0x0000000e0d0d7220 */ /* 0x001fe20000400000 */
[----:B------:R-:W-:Y:S01]  /*1430*/  FFMA R17, R12, 1.4426950216293334961, -R17 ;  /* 0x3fb8aa3b0c117823 */ /* 0x000fe20000000811 */
[----:B--2---:R-:W-:Y:S01]  /*1440*/  FMUL R15, R8, R15 ;  /* 0x0000000f080f7220 */ /* 0x004fe20000400000 */
[----:B------:R-:W-:Y:S01]  /*1450*/  FFMA R7, R10, 1.4426950216293334961, -R7 ;  /* 0x3fb8aa3b0a077823 */ /* 0x000fe20000000807 */
[----:B------:R-:W-:Y:S01]  /*1460*/  SHF.L.U32 R3, R3, 0x17, RZ ;  /* 0x0000001703037819 */ /* 0x000fe200000006ff */
[----:B------:R-:W-:Y:S01]  /*1470*/  FFMA R17, R12, 1.925963033500011079e-08, R17 ;  /* 0x32a570600c117823 */ /* 0x000fe20000000011 */
[----:B------:R-:W-:Y:S01]  /*1480*/  FFMA R13, R16, R15, R13 ;  /* 0x0000000f100d7223 */ /* 0x000fe2000000000d */
[----:B------:R-:W-:-:S02]  /*1490*/  FFMA R7, R10, 1.925963033500011079e-08, R7 ;  /* 0x32a570600a077823 */ /* 0x000fc40000000007 */
[----:B------:R-:W0:Y:S02]  /*14a0*/  MUFU.EX2 R12, R17 ;  /* 0x00000011000c7308 */ /* 0x000e240000000800 */
[----:B------:R-:W1:Y:S06]  /*14b0*/  SHFL.DOWN PT, R2, R13, 0x1, 0x1f ;  /* 0x08201f000d027f89 */ /* 0x000e6c00000e0000 */
[----:B------:R-:W2:Y:S01]  /*14c0*/  MUFU.EX2 R8, R7 ;  /* 0x0000000700087308 */ /* 0x000ea20000000800 */
[----:B0-----:R-:W-:Y:S01]  /*14d0*/  FMUL R9, R9, R12 ;  /* 0x0000000c09097220 */ /* 0x001fe20000400000 */
[----:B--2---:R-:W-:-:S03]  /*14e0*/  FMUL R8, R3, R8 ;  /* 0x0000000803087220 */ /* 0x004fc60000400000 */
[----:B-1----:R-:W-:-:S04]  /*14f0*/  FMUL R2, R2, R9 ;  /* 0x0000000902027220 */ /* 0x002fc80000400000 */
[----:B------:R-:W-:Y:S02]  /*1500*/  FFMA R3, R13, R8, R2 ;  /* 0x000000080d037223 */ /* 0x000fe40000000002 */
[----:B------:R0:W1:Y:S04]  /*1510*/  SHFL.IDX PT, R2, R11, RZ, 0x1f ;  /* 0x00001fff0b027589 */ /* 0x00006800000e0000 */
[----:B------:R-:W2:Y:S01]  /*1520*/  SHFL.IDX PT, R3, R3, RZ, 0x1f ;  /* 0x00001fff03037589 */ /* 0x000ea200000e0000 */
[----:B------:R-:W-:Y:S05]  /*1530*/  @P0 EXIT ;  /* 0x000000000000094d */ /* 0x000fea0003800000 */
[----:B------:R-:W-:Y:S01]  /*1540*/  LOP3.LUT R7, RZ, R4, RZ, 0x33, !PT ;  /* 0x00000004ff077212 */ /* 0x000fe200078e33ff */
[----:B------:R-:W-:Y:S03]  /*1550*/  BSSY.RECONVERGENT B0, `(.L_x_7) ;  /* 0x0000038000007945 */ /* 0x000fe60003800200 */
[----:B------:R-:W-:-:S04]  /*1560*/  IADD3 R7, PT, PT, R7, UR6, RZ ;  /* 0x0000000607077c10 */ /* 0x000fc8000fffe0ff */
[----:B------:R-:W-:-:S04]  /*1570*/  LOP3.LUT R8, R7, 0x60, RZ, 0xc0, !PT ;  /* 0x0000006007087812 */ /* 0x000fc800078ec0ff */
[----:B------:R-:W-:-:S13]  /*1580*/  ISETP.NE.AND P0, PT, R8, 0x60, PT ;  /* 0x000000600800780c */ /* 0x000fda0003f05270 */
[----:B------:R-:W-:Y:S05]  /*1590*/  @!P0 BRA `(.L_x_8) ;  /* 0x0000000000cc8947 */ /* 0x000fea0003800000 */
[----:B------:R-:W3:Y:S01]  /*15a0*/  LDCU.128 UR8, c[0x0][0x380] ;  /* 0x00007000ff0877ac */ /* 0x000ee20008000c00 */
[C---:B0-----:R-:W-:Y:S02]  /*15b0*/  SHF.L.U64.HI R11, R5.reuse, 0x2, R6 ;  /* 0x00000002050b7819 */ /* 0x041fe40000010206 */
[----:B------:R-:W-:Y:S02]  /*15c0*/  SHF.L.U32 R10, R5, 0x2, RZ ;  /* 0x00000002050a7819 */ /* 0x000fe400000006ff */
[----:B------:R-:W-:Y:S02]  /*15d0*/  LOP3.LUT R8, R0, 0x1f, RZ, 0xc0, !PT ;  /* 0x0000001f00087812 */ /* 0x000fe400078ec0ff */
[----:B------:R-:W-:Y:S02]  /*15e0*/  LEA.HI R0, R7, 0x1, RZ, 0x1b ;  /* 0x0000000107007811 */ /* 0x000fe400078fd8ff */
[C---:B------:R-:W-:Y:S01]  /*15f0*/  IADD3 R12, P0, PT, R8.reuse, R5, RZ ;  /* 0x00000005080c7210 */ /* 0x040fe20007f1e0ff */
[----:B------:R-:W-:Y:S01]  /*1600*/  IMAD.WIDE.U32 R10, R8, 0x4, R10 ;  /* 0x00000004080a7825 */ /* 0x000fe200078e000a */
[----:B------:R-:W-:-:S02]  /*1610*/  SHF.L.U32 R9, R0, 0x5, RZ ;  /* 0x0000000500097819 */ /* 0x000fc400000006ff */
[----:B------:R-:W-:Y:S02]  /*1620*/  IADD3.X R13, PT, PT, RZ, R6, RZ, P0, !PT ;  /* 0x00000006ff0d7210 */ /* 0x000fe400007fe4ff */
[----:B------:R-:W-:Y:S02]  /*1630*/  LOP3.LUT R0, R0, 0x3, RZ, 0xc0, !PT ;  /* 0x0000000300007812 */ /* 0x000fe400078ec0ff */
[----:B------:R-:W-:Y:S02]  /*1640*/  LOP3.LUT R4, R4, 0x60, R9, 0xf8, !PT ;  /* 0x0000006004047812 */ /* 0x000fe400078ef809 */
[----:B---3--:R-:W-:Y:S02]  /*1650*/  LEA R8, P1, R12, UR10, 0x2 ;  /* 0x0000000a0c087c11 */ /* 0x008fe4000f8210ff */
[----:B------:R-:W-:Y:S02]  /*1660*/  IADD3 R10, P0, PT, R10, UR8, RZ ;  /* 0x000000080a0a7c10 */ /* 0x000fe4000ff1e0ff */
[----:B------:R-:W-:-:S02]  /*1670*/  LEA.HI.X R9, R12, UR11, R13, 0x2, P1 ;  /* 0x0000000b0c097c11 */ /* 0x000fc400088f140d */
[----:B------:R-:W-:Y:S02]  /*1680*/  IADD3.X R11, PT, PT, R11, UR9, RZ, P0, !PT ;  /* 0x000000090b0b7c10 */ /* 0x000fe400087fe4ff */
[----:B------:R-:W-:-:S07]  /*1690*/  IADD3 R12, PT, PT, -R0, RZ, RZ ;  /* 0x000000ff000c7210 */ /* 0x000fce0007ffe1ff */
.L_x_11:
[----:B---3--:R-:W1:Y:S01]  /*16a0*/  LDG.E R13, desc[UR4][R10.64] ;  /* 0x000000040a0d7981 */ /* 0x008e62000c1e1900 */
[----:B------:R-:W-:Y:S01]  /*16b0*/  HFMA2 R0, -RZ, RZ, 0.96630859375, -0.0022525787353515625 ;  /* 0x3bbb989dff007431 */ /* 0x000fe200000001ff */
[----:B------:R-:W-:Y:S01]  /*16c0*/  MOV R15, 0x437c0000 ;  /* 0x437c0000000f7802 */ /* 0x000fe20000000f00 */
[----:B--2---:R-:W0:Y:S01]  /*16d0*/  MUFU.RCP R16, R3 ;  /* 0x0000000300107308 */ /* 0x004e220000001000 */
[----:B------:R-:W-:Y:S01]  /*16e0*/  IADD3 R12, PT, PT, R12, 0x1, RZ ;  /* 0x000000010c0c7810 */ /* 0x000fe20007ffe0ff */
[----:B------:R-:W-:Y:S03]  /*16f0*/  BSSY.RECONVERGENT B1, `(.L_x_9) ;  /* 0x0000015000017945 */ /* 0x000fe60003800200 */
[----:B------:R-:W-:Y:S01]  /*1700*/  ISETP.NE.AND P2, PT, R12, RZ, PT ;  /* 0x000000ff0c00720c */ /* 0x000fe20003f45270 */
[----:B-1----:R-:W-:-:S04]  /*1710*/  FADD R13, -R2, R13 ;  /* 0x0000000d020d7221 */ /* 0x002fc80000000100 */
[----:B------:R-:W-:-:S04]  /*1720*/  FFMA.SAT R0, R13, R0, 0.5 ;  /* 0x3f0000000d007423 */ /* 0x000fc80000002000 */
[----:B------:R-:W-:Y:S01]  /*1730*/  FFMA.RM R0, R0, R15, 12582913 ;  /* 0x4b40000100007423 */ /* 0x000fe2000000400f */
[----:B0-----:R-:W-:-:S03]  /*1740*/  FFMA R15, -R3, R16, 1 ;  /* 0x3f800000030f7423 */ /* 0x001fc60000000110 */
[C---:B------:R-:W-:Y:S01]  /*1750*/  FADD R14, R0.reuse, -12583039 ;  /* 0xcb40007f000e7421 */ /* 0x040fe20000000000 */
[----:B------:R-:W-:Y:S01]  /*1760*/  SHF.L.U32 R0, R0, 0x17, RZ ;  /* 0x0000001700007819 */ /* 0x000fe200000006ff */
[----:B------:R-:W-:Y:S02]  /*1770*/  FFMA R15, R16, R15, R16 ;  /* 0x0000000f100f7223 */ /* 0x000fe40000000010 */
[----:B------:R-:W-:-:S04]  /*1780*/  FFMA R14, R13, 1.4426950216293334961, -R14 ;  /* 0x3fb8aa3b0d0e7823 */ /* 0x000fc8000000080e */
[----:B------:R-:W-:-:S04]  /*1790*/  FFMA R14, R13, 1.925963033500011079e-08, R14 ;  /* 0x32a570600d0e7823 */ /* 0x000fc8000000000e */
[----:B------:R-:W0:Y:S02]  /*17a0*/  MUFU.EX2 R13, R14 ;  /* 0x0000000e000d7308 */ /* 0x000e240000000800 */
[----:B0-----:R-:W-:-:S06]  /*17b0*/  FMUL R0, R0, R13 ;  /* 0x0000000d00007220 */ /* 0x001fcc0000400000 */
[----:B------:R-:W0:Y:S01]  /*17c0*/  FCHK P0, R0, R3 ;  /* 0x0000000300007302 */ /* 0x000e220000000000 */
[----:B------:R-:W-:-:S04]  /*17d0*/  FFMA R16, R0, R15, RZ ;  /* 0x0000000f00107223 */ /* 0x000fc800000000ff */
[----:B------:R-:W-:-:S04]  /*17e0*/  FFMA R13, -R3, R16, R0 ;  /* 0x00000010030d7223 */ /* 0x000fc80000000100 */
[----:B------:R-:W-:Y:S01]  /*17f0*/  FFMA R13, R15, R13, R16 ;  /* 0x0000000d0f0d7223 */ /* 0x000fe20000000010 */
[----:B0-----:R-:W-:Y:S06]  /*1800*/  @!P0 BRA `(.L_x_10) ;  /* 0x00000000000c8947 */ /* 0x001fec0003800000 */
[----:B------:R-:W-:-:S07]  /*1810*/  MOV R14, 0x1830 ;  /* 0x00001830000e7802 */ /* 0x000fce0000000f00 */
[----:B------:R-:W-:Y:S05]  /*1820*/  CALL.REL.NOINC `($__internal_0_$__cuda_sm3x_div_rn_noftz_f32_slowpath) ;  /* 0x0000000800447944 */ /* 0x000fea0003c00000 */
[----:B------:R-:W-:-:S07]  /*1830*/  MOV R13, R0 ;  /* 0x00000000000d7202 */ /* 0x000fce0000000f00 */
.L_x_10:
[----:B------:R-:W-:Y:S05]  /*1840*/  BSYNC.RECONVERGENT B1 ;  /* 0x0000000000017941 */ /* 0x000fea0003800200 */
.L_x_9:
[----:B------:R-:W-:Y:S02]  /*1850*/  MOV R14, R8 ;  /* 0x00000008000e7202 */ /* 0x000fe40000000f00 */
[----:B------:R-:W-:Y:S02]  /*1860*/  MOV R15, R9 ;  /* 0x00000009000f7202 */ /* 0x000fe40000000f00 */
[----:B------:R-:W-:Y:S02]  /*1870*/  IADD3 R10, P1, PT, R10, 0x80, RZ ;  /* 0x000000800a0a7810 */ /* 0x000fe40007f3e0ff */
[----:B------:R-:W-:Y:S01]  /*1880*/  IADD3 R8, P0, PT, R8, 0x80, RZ ;  /* 0x0000008008087810 */ /* 0x000fe20007f1e0ff */
[----:B------:R3:W-:Y:S01]  /*1890*/  STG.E desc[UR4][R14.64], R13 ;  /* 0x0000000d0e007986 */ /* 0x0007e2000c101904 */
[----:B------:R-:W-:Y:S02]  /*18a0*/  IADD3.X R11, PT, PT, RZ, R11, RZ, P1, !PT ;  /* 0x0000000bff0b7210 */ /* 0x000fe40000ffe4ff */
[----:B------:R-:W-:Y:S01]  /*18b0*/  IADD3.X R9, PT, PT, RZ, R9, RZ, P0, !PT ;  /* 0x00000009ff097210 */ /* 0x000fe200007fe4ff */
[----:B------:R-:W-:Y:S08]  /*18c0*/  @P2 BRA `(.L_x_11) ;  /* 0xfffffffc00742947 */ /* 0x000ff0000383ffff */
.L_x_8:
[----:B------:R-:W-:Y:S05]  /*18d0*/  BSYNC.RECONVERGENT B0 ;  /* 0x0000000000007941 */ /* 0x000fea0003800200 */
.L_x_7:
[----:B------:R-:W-:-:S13]  /*18e0*/  ISETP.GE.U32.AND P0, PT, R7, 0x60, PT ;  /* 0x000000600700780c */ /* 0x000fda0003f06070 */
[----:B------:R-:W-:Y:S05]  /*18f0*/  @!P0 EXIT ;  /* 0x000000000000894d */ /* 0x000fea0003800000 */
[----:B------:R-:W4:Y:S01]  /*1900*/  LDCU.128 UR8, c[0x0][0x380] ;  /* 0x00007000ff0877ac */ /* 0x000f220008000c00 */
[C---:B------:R-:W-:Y:S02]  /*1910*/  SHF.L.U64.HI R9, R5.reuse, 0x2, R6 ;  /* 0x0000000205097819 */ /* 0x040fe40000010206 */
[----:B------:R-:W-:Y:S01]  /*1920*/  SHF.L.U32 R8, R5, 0x2, RZ ;  /* 0x0000000205087819 */ /* 0x000fe200000006ff */
[----:B------:R-:W0:Y:S01]  /*1930*/  LDCU UR6, c[0x0][0x398] ;  /* 0x00007300ff0677ac */ /* 0x000e220008000800 */
[----:B------:R-:W-:-:S03]  /*1940*/  IADD3 R12, P2, PT, R4, R5, RZ ;  /* 0x00000005040c7210 */ /* 0x000fc60007f5e0ff */
[----:B------:R-:W-:Y:S01]  /*1950*/  IMAD.WIDE.U32 R8, R4, 0x4, R8 ;  /* 0x0000000404087825 */ /* 0x000fe200078e0008 */
[----:B------:R-:W-:Y:S02]  /*1960*/  IADD3.X R7, PT, PT, RZ, R6, RZ, P2, !PT ;  /* 0x00000006ff077210 */ /* 0x000fe400017fe4ff */
[----:B----4-:R-:W-:Y:S02]  /*1970*/  LEA R5, P0, R12, UR10, 0x2 ;  /* 0x0000000a0c057c11 */ /* 0x010fe4000f8010ff */
[----:B------:R-:W-:Y:S02]  /*1980*/  IADD3 R0, P1, PT, R8, UR8, RZ ;  /* 0x0000000808007c10 */ /* 0x000fe4000ff3e0ff */
[----:B------:R-:W-:Y:S02]  /*1990*/  IADD3 R5, P3, PT, R5, 0x100, RZ ;  /* 0x0000010005057810 */ /* 0x000fe40007f7e0ff */
[----:B------:R-:W-:Y:S02]  /*19a0*/  IADD3 R6, P2, PT, R0, 0x100, RZ ;  /* 0x0000010000067810 */ /* 0x000fe40007f5e0ff */
[----:B------:R-:W-:-:S02]  /*19b0*/  LEA.HI.X R12, R12, UR11, R7, 0x2, P0 ;  /* 0x0000000b0c0c7c11 */ /* 0x000fc400080f1407 */
[----:B------:R-:W-:Y:S02]  /*19c0*/  IADD3.X R7, PT, PT, RZ, UR9, R9, P2, P1 ;  /* 0x00000009ff077c10 */ /* 0x000fe400097e2409 */
[----:B0-----:R-:W-:-:S07]  /*19d0*/  IADD3.X R12, PT, PT, RZ, R12, RZ, P3, !PT ;  /* 0x0000000cff0c7210 */ /* 0x001fce0001ffe4ff */
.L_x_20:
[----:B------:R-:W1:Y:S01]  /*19e0*/  LDG.E R9, desc[UR4][R6.64+-0x100] ;  /* 0xffff000406097981 */ /* 0x000e62000c1e1900 */
[----:B------:R-:W-:Y:S01]  /*19f0*/  HFMA2 R0, -RZ, RZ, 0.96630859375, -0.0022525787353515625 ;  /* 0x3bbb989dff007431 */ /* 0x000fe200000001ff */
[----:B------:R-:W-:Y:S01]  /*1a00*/  MOV R11, 0x437c0000 ;  /* 0x437c0000000b7802 */ /* 0x000fe20000000f00 */
[----:B--2---:R-:W0:Y:S01]  /*1a10*/  MUFU.RCP R10, R3 ;  /* 0x00000003000a7308 */ /* 0x004e220000001000 */
[----:B------:R-:W-:Y:S01]  /*1a20*/  BSSY.RECONVERGENT B0, `(.L_x_12) ;  /* 0x0000017000007945 */ /* 0x000fe20003800200 */
[----:B-1----:R-:W-:-:S04]  /*1a30*/  FADD R9, -R2, R9 ;  /* 0x0000000902097221 */ /* 0x002fc80000000100 */
[----:B------:R-:W-:-:S04]  /*1a40*/  FFMA.SAT R0, R9, R0, 0.5 ;  /* 0x3f00000009007423 */ /* 0x000fc80000002000 */
[----:B------:R-:W-:Y:S01]  /*1a50*/  FFMA.RM R0, R0, R11, 12582913 ;  /* 0x4b40000100007423 */ /* 0x000fe2000000400b */
[----:B0-----:R-:W-:-:S03]  /*1a60*/  FFMA R11, -R3, R10, 1 ;  /* 0x3f800000030b7423 */ /* 0x001fc6000000010a */
[C---:B------:R-:W-:Y:S01]  /*1a70*/  FADD R8, R0.reuse, -12583039 ;  /* 0xcb40007f00087421 */ /* 0x040fe20000000000 */
[----:B------:R-:W-:-:S03]  /*1a80*/  SHF.L.U32 R0, R0, 0x17, RZ ;  /* 0x0000001700007819 */ /* 0x000fc600000006ff */
[----:B------:R-:W-:-:S04]  /*1a90*/  FFMA R8, R9, 1.4426950216293334961, -R8 ;  /* 0x3fb8aa3b09087823 */ /* 0x000fc80000000808 */
[----:B------:R-:W-:-:S04]  /*1aa0*/  FFMA R8, R9, 1.925963033500011079e-08, R8 ;  /* 0x32a5706009087823 */ /* 0x000fc80000000008 */
[----:B------:R0:W3:Y:S02]  /*1ab0*/  MUFU.EX2 R9, R8 ;  /* 0x0000000800097308 */ /* 0x0000e40000000800 */
[----:B0-----:R-:W-:Y:S01]  /*1ac0*/  MOV R8, R5 ;  /* 0x0000000500087202 */ /* 0x001fe20000000f00 */
[----:B---3--:R-:W-:Y:S01]  /*1ad0*/  FMUL R14, R0, R9 ;  /* 0x00000009000e7220 */ /* 0x008fe20000400000 */
[----:B------:R-:W-:-:S04]  /*1ae0*/  FFMA R0, R10, R11, R10 ;  /* 0x0000000b0a007223 */ /* 0x000fc8000000000a */
[----:B------:R-:W0:Y:S01]  /*1af0*/  FCHK P0, R14, R3 ;  /* 0x000000030e007302 */ /* 0x000e220000000000 */
[----:B------:R-:W-:-:S04]  /*1b00*/  FFMA R9, R0, R14, RZ ;  /* 0x0000000e00097223 */ /* 0x000fc800000000ff */
[----:B------:R-:W-:-:S04]  /*1b10*/  FFMA R10, -R3, R9, R14 ;  /* 0x00000009030a7223 */ /* 0x000fc8000000010e */
[----:B------:R-:W-:Y:S01]  /*1b20*/  FFMA R11, R0, R10, R9 ;  /* 0x0000000a000b7223 */ /* 0x000fe20000000009 */
[----:B------:R-:W-:Y:S01]  /*1b30*/  MOV R9, R12 ;  /* 0x0000000c00097202 */ /* 0x000fe20000000f00 */
[----:B0-----:R-:W-:Y:S06]  /*1b40*/  @!P0 BRA `(.L_x_13) ;  /* 0x0000000000108947 */ /* 0x001fec0003800000 */
[----:B------:R-:W-:Y:S02]  /*1b50*/  MOV R0, R14 ;  /* 0x0000000e00007202 */ /* 0x000fe40000000f00 */
[----:B------:R-:W-:-:S07]  /*1b60*/  MOV R14, 0x1b80 ;  /* 0x00001b80000e7802 */ /* 0x000fce0000000f00 */
[----:B------:R-:W-:Y:S05]  /*1b70*/  CALL.REL.NOINC `($__internal_0_$__cuda_sm3x_div_rn_noftz_f32_slowpath) ;  /* 0x0000000400707944 */ /* 0x000fea0003c00000 */
[----:B------:R-:W-:-:S07]  /*1b80*/  MOV R11, R0 ;  /* 0x00000000000b7202 */ /* 0x000fce0000000f00 */
.L_x_13:
[----:B------:R-:W-:Y:S05]  /*1b90*/  BSYNC.RECONVERGENT B0 ;  /* 0x0000000000007941 */ /* 0x000fea0003800200 */
.L_x_12:
[----:B------:R0:W-:Y:S04]  /*1ba0*/  STG.E desc[UR4][R8.64+-0x100], R11 ;  /* 0xffff000b08007986 */ /* 0x0001e8000c101904 */
[----:B------:R-:W2:Y:S01]  /*1bb0*/  LDG.E R5, desc[UR4][R6.64+-0x80] ;  /* 0xffff800406057981 */ /* 0x000ea2000c1e1900 */
[----:B------:R-:W-:Y:S01]  /*1bc0*/  HFMA2 R0, -RZ, RZ, 0.96630859375, -0.0022525787353515625 ;  /* 0x3bbb989dff007431 */ /* 0x000fe200000001ff */
[----:B------:R-:W-:Y:S01]  /*1bd0*/  MOV R13, 0x437c0000 ;  /* 0x437c0000000d7802 */ /* 0x000fe20000000f00 */
[----:B------:R-:W0:Y:S01]  /*1be0*/  MUFU.RCP R12, R3 ;  /* 0x00000003000c7308 */ /* 0x000e220000001000 */
[----:B------:R-:W-:Y:S01]  /*1bf0*/  BSSY.RECONVERGENT B0, `(.L_x_14) ;  /* 0x0000015000007945 */ /* 0x000fe20003800200 */
[----:B0-----:R-:W-:Y:S01]  /*1c00*/  FFMA R11, -R3, R12, 1 ;  /* 0x3f800000030b7423 */ /* 0x001fe2000000010c */
[----:B--2---:R-:W-:-:S04]  /*1c10*/  FADD R5, -R2, R5 ;  /* 0x0000000502057221 */ /* 0x004fc80000000100 */
[----:B------:R-:W-:-:S04]  /*1c20*/  FFMA.SAT R0, R5, R0, 0.5 ;  /* 0x3f00000005007423 */ /* 0x000fc80000002000 */
[----:B------:R-:W-:-:S04]  /*1c30*/  FFMA.RM R0, R0, R13, 12582913 ;  /* 0x4b40000100007423 */ /* 0x000fc8000000400d */
[C---:B------:R-:W-:Y:S01]  /*1c40*/  FADD R10, R0.reuse, -12583039 ;  /* 0xcb40007f000a7421 */ /* 0x040fe20000000000 */
[----:B------:R-:W-:-:S03]  /*1c50*/  SHF.L.U32 R0, R0, 0x17, RZ ;  /* 0x0000001700007819 */ /* 0x000fc600000006ff */
[----:B------:R-:W-:-:S04]  /*1c60*/  FFMA R10, R5, 1.4426950216293334961, -R10 ;  /* 0x3fb8aa3b050a7823 */ /* 0x000fc8000000080a */
[----:B------:R-:W-:-:S04]  /*1c70*/  FFMA R10, R5, 1.925963033500011079e-08, R10 ;  /* 0x32a57060050a7823 */ /* 0x000fc8000000000a */
[----:B------:R-:W0:Y:S02]  /*1c80*/  MUFU.EX2 R5, R10 ;  /* 0x0000000a00057308 */ /* 0x000e240000000800 */
[----:B0-----:R-:W-:Y:S01]  /*1c90*/  FMUL R14, R0, R5 ;  /* 0x00000005000e7220 */ /* 0x001fe20000400000 */
[----:B------:R-:W-:-:S05]  /*1ca0*/  FFMA R0, R12, R11, R12 ;  /* 0x0000000b0c007223 */ /* 0x000fca000000000c */
[----:B------:R-:W0:Y:S01]  /*1cb0*/  FCHK P0, R14, R3 ;  /* 0x000000030e007302 */ /* 0x000e220000000000 */
[----:B------:R-:W-:-:S04]  /*1cc0*/  FFMA R5, R0, R14, RZ ;  /* 0x0000000e00057223 */ /* 0x000fc800000000ff */
[----:B------:R-:W-:-:S04]  /*1cd0*/  FFMA R12, -R3, R5, R14 ;  /* 0x00000005030c7223 */ /* 0x000fc8000000010e */
[----:B------:R-:W-:Y:S01]  /*1ce0*/  FFMA R5, R0, R12, R5 ;  /* 0x0000000c00057223 */ /* 0x000fe20000000005 */
[----:B0-----:R-:W-:Y:S06]  /*1cf0*/  @!P0 BRA `(.L_x_15) ;  /* 0x0000000000108947 */ /* 0x001fec0003800000 */
[----:B------:R-:W-:Y:S02]  /*1d00*/  MOV R0, R14 ;  /* 0x0000000e00007202 */ /* 0x000fe40000000f00 */
[----:B------:R-:W-:-:S07]  /*1d10*/  MOV R14, 0x1d30 ;  /* 0x00001d30000e7802 */ /* 0x000fce0000000f00 */
[----:B------:R-:W-:Y:S05]  /*1d20*/  CALL.REL.NOINC `($__internal_0_$__cuda_sm3x_div_rn_noftz_f32_slowpath) ;  /* 0x0000000400047944 */ /* 0x000fea0003c00000 */
[----:B------:R-:W-:-:S07]  /*1d30*/  MOV R5, R0 ;  /* 0x0000000000057202 */ /* 0x000fce0000000f00 */
.L_x_15:
[----:B------:R-:W-:Y:S05]  /*1d40*/  BSYNC.RECONVERGENT B0 ;  /* 0x0000000000007941 */ /* 0x000fea0003800200 */
.L_x_14:
[----:B------:R0:W-:Y:S04]  /*1d50*/  STG.E desc[UR4][R8.64+-0x80], R5 ;  /* 0xffff800508007986 */ /* 0x0001e8000c101904 */
[----:B------:R-:W2:Y:S01]  /*1d60*/  LDG.E R11, desc[UR4][R6.64] ;  /* 0x00000004060b7981 */ /* 0x000ea2000c1e1900 */
[----:B------:R-:W-:Y:S01]  /*1d70*/  HFMA2 R0, -RZ, RZ, 0.96630859375, -0.0022525787353515625 ;  /* 0x3bbb989dff007431 */ /* 0x000fe200000001ff */
[----:B------:R-:W-:Y:S01]  /*1d80*/  MOV R13, 0x437c0000 ;  /* 0x437c0000000d7802 */ /* 0x000fe20000000f00 */
[----:B------:R-:W1:Y:S01]  /*1d90*/  MUFU.RCP R12, R3 ;  /* 0x00000003000c7308 */ /* 0x000e620000001000 */
[----:B------:R-:W-:Y:S01]  /*1da0*/  BSSY.RECONVERGENT B0, `(.L_x_16) ;  /* 0x0000015000007945 */ /* 0x000fe20003800200 */
[----:B--2---:R-:W-:-:S04]  /*1db0*/  FADD R11, -R2, R11 ;  /* 0x0000000b020b7221 */ /* 0x004fc80000000100 */
[----:B------:R-:W-:-:S04]  /*1dc0*/  FFMA.SAT R0, R11, R0, 0.5 ;  /* 0x3f0000000b007423 */ /* 0x000fc80000002000 */
[----:B------:R-:W-:-:S04]  /*1dd0*/  FFMA.RM R0, R0, R13, 12582913 ;  /* 0x4b40000100007423 */ /* 0x000fc8000000400d */
[C---:B------:R-:W-:Y:S01]  /*1de0*/  FADD R10, R0.reuse, -12583039 ;  /* 0xcb40007f000a7421 */ /* 0x040fe20000000000 */
[----:B------:R-:W-:-:S03]  /*1df0*/  SHF.L.U32 R0, R0, 0x17, RZ ;  /* 0x0000001700007819 */ /* 0x000fc600000006ff */
[----:B------:R-:W-:-:S04]  /*1e00*/  FFMA R10, R11, 1.4426950216293334961, -R10 ;  /* 0x3fb8aa3b0b0a7823 */ /* 0x000fc8000000080a */
[----:B------:R-:W-:Y:S01]  /*1e10*/  FFMA R10, R11, 1.925963033500011079e-08, R10 ;  /* 0x32a570600b0a7823 */ /* 0x000fe2000000000a */
[----:B-1----:R-:W-:-:S03]  /*1e20*/  FFMA R11, -R3, R12, 1 ;  /* 0x3f800000030b7423 */ /* 0x002fc6000000010c */
[----:B0-----:R-:W0:Y:S02]  /*1e30*/  MUFU.EX2 R5, R10 ;  /* 0x0000000a00057308 */ /* 0x001e240000000800 */
        /* <DEDUP_REMOVED lines=11> */
.L_x_17:
[----:B------:R-:W-:Y:S05]  /*1ef0*/  BSYNC.RECONVERGENT B0 ;  /* 0x0000000000007941 */ /* 0x000fea0003800200 */
.L_x_16:
        /* <DEDUP_REMOVED lines=26> */
.L_x_19:
[----:B------:R-:W-:Y:S05]  /*20a0*/  BSYNC.RECONVERGENT B0 ;  /* 0x0000000000007941 */ /* 0x000fea0003800200 */
.L_x_18:
[----:B------:R0:W-:Y:S01]  /*20b0*/  STG.E desc[UR4][R8.64+0x80], R11 ;  /* 0x0000800b08007986 */ /* 0x0001e2000c101904 */
[----:B------:R-:W-:Y:S02]  /*20c0*/  IADD3 R4, PT, PT, R4, 0x80, RZ ;  /* 0x0000008004047810 */ /* 0x000fe40007ffe0ff */
[----:B------:R-:W-:Y:S02]  /*20d0*/  IADD3 R6, P1, PT, R6, 0x200, RZ ;  /* 0x0000020006067810 */ /* 0x000fe40007f3e0ff */
[----:B------:R-:W-:Y:S02]  /*20e0*/  ISETP.GE.AND P0, PT, R4, UR6, PT ;  /* 0x0000000604007c0c */ /* 0x000fe4000bf06270 */
[----:B------:R-:W-:Y:S02]  /*20f0*/  IADD3 R5, P2, PT, R8, 0x200, RZ ;  /* 0x0000020008057810 */ /* 0x000fe40007f5e0ff */
[----:B------:R-:W-:Y:S02]  /*2100*/  IADD3.X R7, PT, PT, RZ, R7, RZ, P1, !PT ;  /* 0x00000007ff077210 */ /* 0x000fe40000ffe4ff */
[----:B------:R-:W-:-:S07]  /*2110*/  IADD3.X R12, PT, PT, RZ, R9, RZ, P2, !PT ;  /* 0x00000009ff0c7210 */ /* 0x000fce00017fe4ff */
[----:B0-----:R-:W-:Y:S05]  /*2120*/  @!P0 BRA `(.L_x_20) ;  /* 0xfffffff8002c8947 */ /* 0x001fea000383ffff */
[----:B------:R-:W-:Y:S05]  /*2130*/  EXIT ;  /* 0x000000000000794d */ /* 0x000fea0003800000 */
        .weak           $__internal_0_$__cuda_sm3x_div_rn_noftz_f32_slowpath
        .type           $__internal_0_$__cuda_sm3x_div_rn_noftz_f32_slowpath,@function
        .size           $__internal_0_$__cuda_sm3x_div_rn_noftz_f32_slowpath,(.L_x_51 - $__internal_0_$__cuda_sm3x_div_rn_noftz_f32_slowpath)
$__internal_0_$__cuda_sm3x_div_rn_noftz_f32_slowpath:
[----:B------:R-:W-:Y:S01]  /*2140*/  SHF.R.U32.HI R13, RZ, 0x17, R3 ;  /* 0x00000017ff0d7819 */ /* 0x000fe20000011603 */
[----:B------:R-:W-:Y:S01]  /*2150*/  BSSY.RECONVERGENT B2, `(.L_x_21) ;  /* 0x0000063000027945 */ /* 0x000fe20003800200 */
[----:B------:R-:W-:Y:S02]  /*2160*/  SHF.R.U32.HI R15, RZ, 0x17, R0 ;  /* 0x00000017ff0f7819 */ /* 0x000fe40000011600 */
[----:B------:R-:W-:Y:S02]  /*2170*/  LOP3.LUT R13, R13, 0xff, RZ, 0xc0, !PT ;  /* 0x000000ff0d0d7812 */ /* 0x000fe400078ec0ff */
[----:B------:R-:W-:Y:S02]  /*2180*/  LOP3.LUT R18, R15, 0xff, RZ, 0xc0, !PT ;  /* 0x000000ff0f127812 */ /* 0x000fe400078ec0ff */
[----:B------:R-:W-:Y:S02]  /*2190*/  IADD3 R19, PT, PT, R13, -0x1, RZ ;  /* 0xffffffff0d137810 */ /* 0x000fe40007ffe0ff */
[----:B------:R-:W-:-:S02]  /*21a0*/  IADD3 R16, PT, PT, R18, -0x1, RZ ;  /* 0xffffffff12107810 */ /* 0x000fc40007ffe0ff */
[----:B------:R-:W-:Y:S02]  /*21b0*/  ISETP.GT.U32.AND P0, PT, R19, 0xfd, PT ;  /* 0x000000fd1300780c */ /* 0x000fe40003f04070 */
[----:B------:R-:W-:Y:S02]  /*21c0*/  MOV R17, R3 ;  /* 0x0000000300117202 */ /* 0x000fe40000000f00 */
[----:B------:R-:W-:-:S13]  /*21d0*/  ISETP.GT.U32.OR P0, PT, R16, 0xfd, P0 ;  /* 0x000000fd1000780c */ /* 0x000fda0000704470 */
[----:B------:R-:W-:Y:S01]  /*21e0*/  @!P0 MOV R15, RZ ;  /* 0x000000ff000f8202 */ /* 0x000fe20000000f00 */
[----:B------:R-:W-:Y:S06]  /*21f0*/  @!P0 BRA `(.L_x_22) ;  /* 0x00000000005c8947 */ /* 0x000fec0003800000 */
[----:B------:R-:W-:Y:S02]  /*2200*/  FSETP.GTU.FTZ.AND P0, PT, |R0|, +INF , PT ;  /* 0x7f8000000000780b */ /* 0x000fe40003f1c200 */
[----:B------:R-:W-:-:S04]  /*2210*/  FSETP.GTU.FTZ.AND P1, PT, |R3|, +INF , PT ;  /* 0x7f8000000300780b */ /* 0x000fc80003f3c200 */
[----:B------:R-:W-:-:S13]  /*2220*/  PLOP3.LUT P0, PT, P0, P1, PT, 0xf8, 0x8f ;  /* 0x00000000008f781c */ /* 0x000fda0000703f70 */
[----:B------:R-:W-:Y:S05]  /*2230*/  @P0 BRA `(.L_x_23) ;  /* 0x00000004004c0947 */ /* 0x000fea0003800000 */
[----:B------:R-:W-:-:S13]  /*2240*/  LOP3.LUT P0, RZ, R17, 0x7fffffff, R0, 0xc8, !PT ;  /* 0x7fffffff11ff7812 */ /* 0x000fda000780c800 */
[----:B------:R-:W-:Y:S05]  /*2250*/  @!P0 BRA `(.L_x_24) ;  /* 0x00000004003c8947 */ /* 0x000fea0003800000 */
[C---:B------:R-:W-:Y:S02]  /*2260*/  FSETP.NEU.FTZ.AND P3, PT, |R0|.reuse, +INF , PT ;  /* 0x7f8000000000780b */ /* 0x040fe40003f7d200 */
[----:B------:R-:W-:Y:S02]  /*2270*/  FSETP.NEU.FTZ.AND P1, PT, |R3|, +INF , PT ;  /* 0x7f8000000300780b */ /* 0x000fe40003f3d200 */
[----:B------:R-:W-:-:S11]  /*2280*/  FSETP.NEU.FTZ.AND P0, PT, |R0|, +INF , PT ;  /* 0x7f8000000000780b */ /* 0x000fd60003f1d200 */
[----:B------:R-:W-:Y:S05]  /*2290*/  @!P1 BRA !P3, `(.L_x_24) ;  /* 0x00000004002c9947 */ /* 0x000fea0005800000 */
[----:B------:R-:W-:-:S04]  /*22a0*/  LOP3.LUT P3, RZ, R0, 0x7fffffff, RZ, 0xc0, !PT ;  /* 0x7fffffff00ff7812 */ /* 0x000fc8000786c0ff */
[----:B------:R-:W-:-:S13]  /*22b0*/  PLOP3.LUT P1, PT, P1, P3, PT, 0x2f, 0xf2 ;  /* 0x0000000000f2781c */ /* 0x000fda0000f26577 */
[----:B------:R-:W-:Y:S05]  /*22c0*/  @P1 BRA `(.L_x_25) ;  /* 0x0000000400181947 */ /* 0x000fea0003800000 */
[----:B------:R-:W-:-:S04]  /*22d0*/  LOP3.LUT P1, RZ, R17, 0x7fffffff, RZ, 0xc0, !PT ;  /* 0x7fffffff11ff7812 */ /* 0x000fc8000782c0ff */
[----:B------:R-:W-:-:S13]  /*22e0*/  PLOP3.LUT P0, PT, P0, P1, PT, 0x2f, 0xf2 ;  /* 0x0000000000f2781c */ /* 0x000fda0000702577 */
[----:B------:R-:W-:Y:S05]  /*22f0*/  @P0 BRA `(.L_x_26) ;  /* 0x0000000400000947 */ /* 0x000fea0003800000 */
[----:B------:R-:W-:Y:S02]  /*2300*/  ISETP.GE.AND P0, PT, R16, RZ, PT ;  /* 0x000000ff1000720c */ /* 0x000fe40003f06270 */
[----:B------:R-:W-:-:S11]  /*2310*/  ISETP.GE.AND P1, PT, R19, RZ, PT ;  /* 0x000000ff1300720c */ /* 0x000fd60003f26270 */
[----:B------:R-:W-:Y:S01]  /*2320*/  @P0 MOV R15, RZ ;  /* 0x000000ff000f0202 */ /* 0x000fe20000000f00 */
[----:B------:R-:W-:Y:S01]  /*2330*/  @!P0 FFMA R0, R0, 1.84467440737095516160e+19, RZ ;  /* 0x5f80000000008823 */ /* 0x000fe200000000ff */
[----:B------:R-:W-:Y:S01]  /*2340*/  @!P0 MOV R15, 0xffffffc0 ;  /* 0xffffffc0000f8802 */ /* 0x000fe20000000f00 */
[----:B------:R-:W-:-:S03]  /*2350*/  @!P1 FFMA R17, R3, 1.84467440737095516160e+19, RZ ;  /* 0x5f80000003119823 */ /* 0x000fc600000000ff */
[----:B------:R-:W-:-:S07]  /*2360*/  @!P1 IADD3 R15, PT, PT, R15, 0x40, RZ ;  /* 0x000000400f0f9810 */ /* 0x000fce0007ffe0ff */
.L_x_22:
[----:B------:R-:W-:Y:S01]  /*2370*/  LEA R16, R13, 0xc0800000, 0x17 ;  /* 0xc08000000d107811 */ /* 0x000fe200078eb8ff */
[----:B------:R-:W-:Y:S03]  /*2380*/  BSSY.RECONVERGENT B3, `(.L_x_27) ;  /* 0x0000036000037945 */ /* 0x000fe60003800200 */
[----:B------:R-:W-:Y:S02]  /*2390*/  IADD3 R20, PT, PT, -R16, R17, RZ ;  /* 0x0000001110147210 */ /* 0x000fe40007ffe1ff */
[----:B------:R-:W-:Y:S02]  /*23a0*/  IADD3 R16, PT, PT, R18, -0x7f, RZ ;  /* 0xffffff8112107810 */ /* 0x000fe40007ffe0ff */
[----:B------:R-:W0:Y:S01]  /*23b0*/  MUFU.RCP R17, R20 ;  /* 0x0000001400117308 */ /* 0x000e220000001000 */
[----:B------:R-:W-:Y:S02]  /*23c0*/  FADD.FTZ R19, -R20, -RZ ;  /* 0x800000ff14137221 */ /* 0x000fe40000010100 */
[C---:B------:R-:W-:Y:S01]  /*23d0*/  IMAD R0, R16.reuse, -0x800000, R0 ;  /* 0xff80000010007824 */ /* 0x040fe200078e0200 */
[----:B------:R-:W-:-:S04]  /*23e0*/  IADD3 R16, PT, PT, R16, 0x7f, -R13 ;  /* 0x0000007f10107810 */ /* 0x000fc80007ffe80d */
[----:B------:R-:W-:Y:S01]  /*23f0*/  IADD3 R16, PT, PT, R16, R15, RZ ;  /* 0x0000000f10107210 */ /* 0x000fe20007ffe0ff */
[----:B0-----:R-:W-:-:S04]  /*2400*/  FFMA R18, R17, R19, 1 ;  /* 0x3f80000011127423 */ /* 0x001fc80000000013 */
[----:B------:R-:W-:-:S04]  /*2410*/  FFMA R17, R17, R18, R17 ;  /* 0x0000001211117223 */ /* 0x000fc80000000011 */
[----:B------:R-:W-:-:S04]  /*2420*/  FFMA R18, R0, R17, RZ ;  /* 0x0000001100127223 */ /* 0x000fc800000000ff */
[----:B------:R-:W-:-:S04]  /*2430*/  FFMA R21, R19, R18, R0 ;  /* 0x0000001213157223 */ /* 0x000fc80000000000 */
[----:B------:R-:W-:-:S04]  /*2440*/  FFMA R18, R17, R21, R18 ;  /* 0x0000001511127223 */ /* 0x000fc80000000012 */
[----:B------:R-:W-:-:S04]  /*2450*/  FFMA R19, R19, R18, R0 ;  /* 0x0000001213137223 */ /* 0x000fc80000000000 */
[----:B------:R-:W-:-:S05]  /*2460*/  FFMA R0, R17, R19, R18 ;  /* 0x0000001311007223 */ /* 0x000fca0000000012 */
[----:B------:R-:W-:-:S04]  /*2470*/  SHF.R.U32.HI R13, RZ, 0x17, R0 ;  /* 0x00000017ff0d7819 */ /* 0x000fc80000011600 */
[----:B------:R-:W-:-:S04]  /*2480*/  LOP3.LUT R13, R13, 0xff, RZ, 0xc0, !PT ;  /* 0x000000ff0d0d7812 */ /* 0x000fc800078ec0ff */
[----:B------:R-:W-:-:S04]  /*2490*/  IADD3 R20, PT, PT, R13, R16, RZ ;  /* 0x000000100d147210 */ /* 0x000fc80007ffe0ff */
[----:B------:R-:W-:-:S04]  /*24a0*/  IADD3 R13, PT, PT, R20, -0x1, RZ ;  /* 0xffffffff140d7810 */ /* 0x000fc80007ffe0ff */
[----:B------:R-:W-:-:S13]  /*24b0*/  ISETP.GE.U32.AND P0, PT, R13, 0xfe, PT ;  /* 0x000000fe0d00780c */ /* 0x000fda0003f06070 */
[----:B------:R-:W-:Y:S05]  /*24c0*/  @!P0 BRA `(.L_x_28) ;  /* 0x0000000000808947 */ /* 0x000fea0003800000 */
[----:B------:R-:W-:-:S13]  /*24d0*/  ISETP.GT.AND P0, PT, R20, 0xfe, PT ;  /* 0x000000fe1400780c */ /* 0x000fda0003f04270 */
[----:B------:R-:W-:Y:S05]  /*24e0*/  @P0 BRA `(.L_x_29) ;  /* 0x00000000006c0947 */ /* 0x000fea0003800000 */
[----:B------:R-:W-:-:S13]  /*24f0*/  ISETP.GE.AND P0, PT, R20, 0x1, PT ;  /* 0x000000011400780c */ /* 0x000fda0003f06270 */
[----:B------:R-:W-:Y:S05]  /*2500*/  @P0 BRA `(.L_x_30) ;  /* 0x0000000000740947 */ /* 0x000fea0003800000 */
[----:B------:R-:W-:Y:S02]  /*2510*/  ISETP.GE.AND P0, PT, R20, -0x18, PT ;  /* 0xffffffe81400780c */ /* 0x000fe40003f06270 */
[----:B------:R-:W-:-:S11]  /*2520*/  LOP3.LUT R0, R0, 0x80000000, RZ, 0xc0, !PT ;  /* 0x8000000000007812 */ /* 0x000fd600078ec0ff */
[----:B------:R-:W-:Y:S05]  /*2530*/  @!P0 BRA `(.L_x_30) ;  /* 0x0000000000688947 */ /* 0x000fea0003800000 */
[-CC-:B------:R-:W-:Y:S01]  /*2540*/  FFMA.RZ R13, R17, R19.reuse, R18.reuse ;  /* 0x00000013110d7223 */ /* 0x180fe2000000c012 */
[C---:B------:R-:W-:Y:S02]  /*2550*/  IADD3 R16, PT, PT, R20.reuse, 0x20, RZ ;  /* 0x0000002014107810 */ /* 0x040fe40007ffe0ff */
[C---:B------:R-:W-:Y:S02]  /*2560*/  ISETP.NE.AND P3, PT, R20.reuse, RZ, PT ;  /* 0x000000ff1400720c */ /* 0x040fe40003f65270 */
[----:B------:R-:W-:Y:S01]  /*2570*/  LOP3.LUT R15, R13, 0x7fffff, RZ, 0xc0, !PT ;  /* 0x007fffff0d0f7812 */ /* 0x000fe200078ec0ff */
[CCC-:B------:R-:W-:Y:S01]  /*2580*/  FFMA.RP R13, R17.reuse, R19.reuse, R18.reuse ;  /* 0x00000013110d7223 */ /* 0x1c0fe20000008012 */
[----:B------:R-:W-:Y:S01]  /*2590*/  FFMA.RM R18, R17, R19, R18 ;  /* 0x0000001311127223 */ /* 0x000fe20000004012 */
[----:B------:R-:W-:Y:S02]  /*25a0*/  ISETP.NE.AND P1, PT, R20, RZ, PT ;  /* 0x000000ff1400720c */ /* 0x000fe40003f25270 */
[----:B------:R-:W-:-:S02]  /*25b0*/  LOP3.LUT R15, R15, 0x800000, RZ, 0xfc, !PT ;  /* 0x008000000f0f7812 */ /* 0x000fc400078efcff */
[----:B------:R-:W-:Y:S02]  /*25c0*/  IADD3 R17, PT, PT, -R20, RZ, RZ ;  /* 0x000000ff14117210 */ /* 0x000fe40007ffe1ff */
[----:B------:R-:W-:Y:S02]  /*25d0*/  SHF.L.U32 R16, R15, R16, RZ ;  /* 0x000000100f107219 */ /* 0x000fe400000006ff */
[----:B------:R-:W-:Y:S02]  /*25e0*/  FSETP.NEU.FTZ.AND P0, PT, R13, R18, PT ;  /* 0x000000120d00720b */ /* 0x000fe40003f1d000 */
[----:B------:R-:W-:Y:S02]  /*25f0*/  SEL R18, R17, RZ, P3 ;  /* 0x000000ff11127207 */ /* 0x000fe40001800000 */
[----:B------:R-:W-:Y:S02]  /*2600*/  ISETP.NE.AND P1, PT, R16, RZ, P1 ;  /* 0x000000ff1000720c */ /* 0x000fe40000f25270 */
[----:B------:R-:W-:-:S02]  /*2610*/  SHF.R.U32.HI R18, RZ, R18, R15 ;  /* 0x00000012ff127219 */ /* 0x000fc4000001160f */
[----:B------:R-:W-:Y:S02]  /*2620*/  PLOP3.LUT P0, PT, P0, P1, PT, 0xf8, 0x8f ;  /* 0x00000000008f781c */ /* 0x000fe40000703f70 */
[----:B------:R-:W-:Y:S02]  /*2630*/  SHF.R.U32.HI R16, RZ, 0x1, R18 ;  /* 0x00000001ff107819 */ /* 0x000fe40000011612 */
[----:B------:R-:W-:-:S04]  /*2640*/  SEL R13, RZ, 0x1, !P0 ;  /* 0x00000001ff0d7807 */ /* 0x000fc80004000000 */
[----:B------:R-:W-:-:S04]  /*2650*/  LOP3.LUT R13, R13, 0x1, R16, 0xf8, !PT ;  /* 0x000000010d0d7812 */ /* 0x000fc800078ef810 */
[----:B------:R-:W-:-:S04]  /*2660*/  LOP3.LUT R13, R13, R18, RZ, 0xc0, !PT ;  /* 0x000000120d0d7212 */ /* 0x000fc800078ec0ff */
[----:B------:R-:W-:-:S04]  /*2670*/  IADD3 R13, PT, PT, R16, R13, RZ ;  /* 0x0000000d100d7210 */ /* 0x000fc80007ffe0ff */
[----:B------:R-:W-:Y:S01]  /*2680*/  LOP3.LUT R0, R13, R0, RZ, 0xfc, !PT ;  /* 0x000000000d007212 */ /* 0x000fe200078efcff */
[----:B------:R-:W-:Y:S06]  /*2690*/  BRA `(.L_x_30) ;  /* 0x0000000000107947 */ /* 0x000fec0003800000 */
.L_x_29:
[----:B------:R-:W-:-:S04]  /*26a0*/  LOP3.LUT R0, R0, 0x80000000, RZ, 0xc0, !PT ;  /* 0x8000000000007812 */ /* 0x000fc800078ec0ff */
[----:B------:R-:W-:Y:S01]  /*26b0*/  LOP3.LUT R0, R0, 0x7f800000, RZ, 0xfc, !PT ;  /* 0x7f80000000007812 */ /* 0x000fe200078efcff */
[----:B------:R-:W-:Y:S06]  /*26c0*/  BRA `(.L_x_30) ;  /* 0x0000000000047947 */ /* 0x000fec0003800000 */
.L_x_28:
[----:B------:R-:W-:-:S07]  /*26d0*/  LEA R0, R16, R0, 0x17 ;  /* 0x0000000010007211 */ /* 0x000fce00078eb8ff */
.L_x_30:
[----:B------:R-:W-:Y:S05]  /*26e0*/  BSYNC.RECONVERGENT B3 ;  /* 0x0000000000037941 */ /* 0x000fea0003800200 */
.L_x_27:
[----:B------:R-:W-:Y:S05]  /*26f0*/  BRA `(.L_x_31) ;  /* 0x0000000000207947 */ /* 0x000fea0003800000 */
.L_x_26:
[----:B------:R-:W-:-:S04]  /*2700*/  LOP3.LUT R0, R17, 0x80000000, R0, 0x48, !PT ;  /* 0x8000000011007812 */ /* 0x000fc800078e4800 */
[----:B------:R-:W-:Y:S01]  /*2710*/  LOP3.LUT R0, R0, 0x7f800000, RZ, 0xfc, !PT ;  /* 0x7f80000000007812 */ /* 0x000fe200078efcff */
[----:B------:R-:W-:Y:S06]  /*2720*/  BRA `(.L_x_31) ;  /* 0x0000000000147947 */ /* 0x000fec0003800000 */
.L_x_25:
[----:B------:R-:W-:Y:S01]  /*2730*/  LOP3.LUT R0, R17, 0x80000000, R0, 0x48, !PT ;  /* 0x8000000011007812 */ /* 0x000fe200078e4800 */
[----:B------:R-:W-:Y:S06]  /*2740*/  BRA `(.L_x_31) ;  /* 0x00000000000c7947 */ /* 0x000fec0003800000 */
.L_x_24:
[----:B------:R-:W0:Y:S01]  /*2750*/  MUFU.RSQ R0, -QNAN ;  /* 0xffc0000000007908 */ /* 0x000e220000001400 */
[----:B------:R-:W-:Y:S05]  /*2760*/  BRA `(.L_x_31) ;  /* 0x0000000000047947 */ /* 0x000fea0003800000 */
.L_x_23:
[----:B------:R-:W-:-:S07]  /*2770*/  FADD.FTZ R0, R0, R3 ;  /* 0x0000000300007221 */ /* 0x000fce0000010000 */
.L_x_31:
[----:B------:R-:W-:Y:S05]  /*2780*/  BSYNC.RECONVERGENT B2 ;  /* 0x0000000000027941 */ /* 0x000fea0003800200 */
.L_x_21:
[----:B------:R-:W-:-:S04]  /*2790*/  HFMA2 R15, -RZ, RZ, 0, 0 ;  /* 0x00000000ff0f7431 */ /* 0x000fc800000001ff */
[----:B0-----:R-:W-:Y:S05]  /*27a0*/  RET.REL.NODEC R14 `(_Z24batchedWarpSoftmaxKernelPKfPfiii) ;  /* 0xffffffd80e147950 */ /* 0x001fea0003c3ffff */
.L_x_32:
[----:B------:R-:W-:-:S00]  /*27b0*/  BRA `(.L_x_32) ;  /* 0xfffffffc00fc7947 */ /* 0x000fc0000383ffff */
[----:B------:R-:W-:-:S00]  /*27c0*/  NOP ;  /* 0x0000000000007918 */ /* 0x000fc00000000000 */
        /* <DEDUP_REMOVED lines=11> */
.L_x_51:


//--------------------- .text._Z17warpSoftmaxKernelPKfPfii --------------------------
	.section	.text._Z17warpSoftmaxKernelPKfPfii,"ax",@progbits
	.align	128
        .global         _Z17warpSoftmaxKernelPKfPfii
        .type           _Z17warpSoftmaxKernelPKfPfii,@function
        .size           _Z17warpSoftmaxKernelPKfPfii,(.L_x_52 - _Z17warpSoftmaxKernelPKfPfii)
        .other          _Z17warpSoftmaxKernelPKfPfii,@"STO_CUDA_ENTRY STV_DEFAULT"
_Z17warpSoftmaxKernelPKfPfii:
.text._Z17warpSoftmaxKernelPKfPfii:
[----:B------:R-:W-:Y:S01]  /*0000*/  LDC R1, c[0x0][0x37c] ;  /* 0x0000df00ff017b82 */ /* 0x000fe20000000800 */
[----:B------:R-:W0:Y:S07]  /*0010*/  S2R R3, SR_TID.X ;  /* 0x0000000000037919 */ /* 0x000e2e0000002100 */
[----:B------:R-:W0:Y:S01]  /*0020*/  S2UR UR4, SR_CTAID.X ;  /* 0x00000000000479c3 */ /* 0x000e220000002500 */
[----:B------:R-:W1:Y:S07]  /*0030*/  LDCU UR5, c[0x0][0x390] ;  /* 0x00007200ff0577ac */ /* 0x000e6e0008000800 */
[----:B------:R-:W0:Y:S02]  /*0040*/  LDC R0, c[0x0][0x360] ;  /* 0x0000d800ff007b82 */ /* 0x000e240000000800 */
[----:B0-----:R-:W-:-:S05]  /*0050*/  IMAD R0, R0, UR4, R3 ;  /* 0x0000000400007c24 */ /* 0x001fca000f8e0203 */
[----:B------:R-:W-:-:S04]  /*0060*/  SHF.R.U32.HI R0, RZ, 0x5, R0 ;  /* 0x00000005ff007819 */ /* 0x000fc80000011600 */
[----:B-1----:R-:W-:-:S13]  /*0070*/  ISETP.GE.AND P0, PT, R0, UR5, PT ;  /* 0x0000000500007c0c */ /* 0x002fda000bf06270 */
[----:B------:R-:W-:Y:S05]  /*0080*/  @P0 EXIT ;  /* 0x000000000000094d */ /* 0x000fea0003800000 */
[----:B------:R-:W0:Y:S01]  /*0090*/  LDCU UR4, c[0x0][0x394] ;  /* 0x00007280ff0477ac */ /* 0x000e220008000800 */
[----:B------:R-:W-:Y:S01]  /*00a0*/  LOP3.LUT R2, R3, 0x1f, RZ, 0xc0, !PT ;  /* 0x0000001f03027812 */ /* 0x000fe200078ec0ff */
[----:B------:R-:W-:Y:S01]  /*00b0*/  BSSY.RECONVERGENT B0, `(.L_x_33) ;  /* 0x000000d000007945 */ /* 0x000fe20003800200 */
[----:B------:R-:W-:Y:S02]  /*00c0*/  IMAD.MOV.U32 R6, RZ, RZ, -0x800001 ;  /* 0xff7fffffff067424 */ /* 0x000fe400078e00ff */
[----:B0-----:R-:W-:Y:S01]  /*00d0*/  ISETP.GE.AND P0, PT, R2, UR4, PT ;  /* 0x0000000402007c0c */ /* 0x001fe2000bf06270 */
[----:B------:R-:W-:Y:S01]  /*00e0*/  IMAD R5, R0, UR4, RZ ;  /* 0x0000000400057c24 */ /* 0x000fe2000f8e02ff */
[----:B------:R-:W0:Y:S04]  /*00f0*/  LDCU.64 UR4, c[0x0][0x358] ;  /* 0x00006b00ff0477ac */ /* 0x000e280008000a00 */
[----:B------:R-:W-:-:S07]  /*0100*/  SHF.R.S32.HI R4, RZ, 0x1f, R5 ;  /* 0x0000001fff047819 */ /* 0x000fce0000011405 */
[----:B------:R-:W-:Y:S05]  /*0110*/  @P0 BRA `(.L_x_34) ;  /* 0x0000000000180947 */ /* 0x000fea0003800000 */
[----:B------:R-:W1:Y:S01]  /*0120*/  LDCU.64 UR6, c[0x0][0x380] ;  /* 0x00007000ff0677ac */ /* 0x000e620008000a00 */
[----:B------:R-:W-:-:S05]  /*0130*/  IADD3 R0, P1, PT, R2, R5, RZ ;  /* 0x0000000502007210 */ /* 0x000fca0007f3e0ff */
[----:B------:R-:W-:Y:S01]  /*0140*/  IMAD.X R3, RZ, RZ, R4, P1 ;  /* 0x000000ffff037224 */ /* 0x000fe200008e0604 */
[----:B-1----:R-:W-:-:S04]  /*0150*/  LEA R6, P1, R0, UR6, 0x2 ;  /* 0x0000000600067c11 */ /* 0x002fc8000f8210ff */
[----:B------:R-:W-:-:S05]  /*0160*/  LEA.HI.X R7, R0, UR7, R3, 0x2, P1 ;  /* 0x0000000700077c11 */ /* 0x000fca00088f1403 */
[----:B0-----:R1:W5:Y:S04]  /*0170*/  LDG.E R6, desc[UR4][R6.64] ;  /* 0x0000000406067981 */ /* 0x001368000c1e1900 */
.L_x_34:
[----:B0-----:R-:W-:Y:S05]  /*0180*/  BSYNC.RECONVERGENT B0 ;  /* 0x0000000000007941 */ /* 0x001fea0003800200 */
.L_x_33:
[----:B-----5:R-:W0:Y:S01]  /*0190*/  SHFL.DOWN PT, R3, R6, 0x10, 0x1f ;  /* 0x0a001f0006037f89 */ /* 0x020e2200000e0000 */
[----:B------:R-:W-:Y:S01]  /*01a0*/  BSSY.RECONVERGENT B0, `(.L_x_35) ;  /* 0x0000018000007945 */ /* 0x000fe20003800200 */
[----:B0-----:R-:W-:-:S05]  /*01b0*/  FMNMX R3, R3, R6, !PT ;  /* 0x0000000603037209 */ /* 0x001fca0007800000 */
[----:B------:R-:W0:Y:S02]  /*01c0*/  SHFL.DOWN PT, R0, R3, 0x8, 0x1f ;  /* 0x09001f0003007f89 */ /* 0x000e2400000e0000 */
[----:B0-----:R-:W-:Y:S01]  /*01d0*/  FMNMX R0, R3, R0, !PT ;  /* 0x0000000003007209 */ /* 0x001fe20007800000 */
[----:B------:R-:W-:-:S04]  /*01e0*/  IMAD.MOV.U32 R3, RZ, RZ, RZ ;  /* 0x000000ffff037224 */ /* 0x000fc800078e00ff */
[----:B-1----:R-:W0:Y:S02]  /*01f0*/  SHFL.DOWN PT, R7, R0, 0x4, 0x1f ;  /* 0x08801f0000077f89 */ /* 0x002e2400000e0000 */
[----:B0-----:R-:W-:-:S05]  /*0200*/  FMNMX R7, R0, R7, !PT ;  /* 0x0000000700077209 */ /* 0x001fca0007800000 */
[----:B------:R-:W0:Y:S02]  /*0210*/  SHFL.DOWN PT, R8, R7, 0x2, 0x1f ;  /* 0x08401f0007087f89 */ /* 0x000e2400000e0000 */
[----:B0-----:R-:W-:-:S05]  /*0220*/  FMNMX R8, R7, R8, !PT ;  /* 0x0000000807087209 */ /* 0x001fca0007800000 */
[----:B------:R-:W0:Y:S02]  /*0230*/  SHFL.DOWN PT, R9, R8, 0x1, 0x1f ;  /* 0x08201f0008097f89 */ /* 0x000e2400000e0000 */
[----:B0-----:R-:W-:-:S06]  /*0240*/  FMNMX R9, R8, R9, !PT ;  /* 0x0000000908097209 */ /* 0x001fcc0007800000 */
[----:B------:R-:W0:Y:S01]  /*0250*/  SHFL.IDX PT, R9, R9, RZ, 0x1f ;  /* 0x00001fff09097589 */ /* 0x000e2200000e0000 */
[----:B------:R-:W-:Y:S05]  /*0260*/  @P0 BRA `(.L_x_36) ;  /* 0x00000000002c0947 */ /* 0x000fea0003800000 */
[----:B------:R-:W-:Y:S02]  /*0270*/  IMAD.MOV.U32 R3, RZ, RZ, 0x3bbb989d ;  /* 0x3bbb989dff037424 */ /* 0x000fe400078e00ff */
[----:B0-----:R-:W-:Y:S01]  /*0280*/  FADD R6, -R9, R6 ;  /* 0x0000000609067221 */ /* 0x001fe20000000100 */
[----:B------:R-:W-:-:S03]  /*0290*/  IMAD.MOV.U32 R7, RZ, RZ, 0x437c0000 ;  /* 0x437c0000ff077424 */ /* 0x000fc600078e00ff */
[----:B------:R-:W-:-:S04]  /*02a0*/  FFMA.SAT R0, R6, R3, 0.5 ;  /* 0x3f00000006007423 */ /* 0x000fc80000002003 */
[----:B------:R-:W-:-:S04]  /*02b0*/  FFMA.RM R0, R0, R7, 12582913 ;  /* 0x4b40000100007423 */ /* 0x000fc80000004007 */
[C---:B------:R-:W-:Y:S01]  /*02c0*/  FADD R3, R0.reuse, -12583039 ;  /* 0xcb40007f00037421 */ /* 0x040fe20000000000 */
[----:B------:R-:W-:-:S03]  /*02d0*/  IMAD.SHL.U32 R0, R0, 0x800000, RZ ;  /* 0x0080000000007824 */ /* 0x000fc600078e00ff */
[----:B------:R-:W-:-:S04]  /*02e0*/  FFMA R3, R6, 1.4426950216293334961, -R3 ;  /* 0x3fb8aa3b06037823 */ /* 0x000fc80000000803 */
[----:B------:R-:W-:-:S04]  /*02f0*/  FFMA R6, R6, 1.925963033500011079e-08, R3 ;  /* 0x32a5706006067823 */ /* 0x000fc80000000003 */
[----:B------:R-:W0:Y:S02]  /*0300*/  MUFU.EX2 R3, R6 ;  /* 0x0000000600037308 */ /* 0x000e240000000800 */
[----:B0-----:R-:W-:-:S07]  /*0310*/  FMUL R3, R0, R3 ;  /* 0x0000000300037220 */ /* 0x001fce0000400000 */
.L_x_36:
[----:B------:R-:W-:Y:S05]  /*0320*/  BSYNC.RECONVERGENT B0 ;  /* 0x0000000000007941 */ /* 0x000fea0003800200 */
.L_x_35:
[----:B------:R-:W1:Y:S02]  /*0330*/  SHFL.DOWN PT, R0, R3, 0x10, 0x1f ;  /* 0x0a001f0003007f89 */ /* 0x000e6400000e0000 */
[----:B-1----:R-:W-:-:S05]  /*0340*/  FADD R0, R0, R3 ;  /* 0x0000000300007221 */ /* 0x002fca0000000000 */
[----:B------:R-:W1:Y:S02]  /*0350*/  SHFL.DOWN PT, R7, R0, 0x8, 0x1f ;  /* 0x09001f0000077f89 */ /* 0x000e6400000e0000 */
[----:B-1----:R-:W-:-:S05]  /*0360*/  FADD R7, R0, R7 ;  /* 0x0000000700077221 */ /* 0x002fca0000000000 */
[----:B------:R-:W1:Y:S02]  /*0370*/  SHFL.DOWN PT, R6, R7, 0x4, 0x1f ;  /* 0x08801f0007067f89 */ /* 0x000e6400000e0000 */
[----:B-1----:R-:W-:-:S05]  /*0380*/  FADD R6, R7, R6 ;  /* 0x0000000607067221 */ /* 0x002fca0000000000 */
[----:B0-----:R-:W0:Y:S02]  /*0390*/  SHFL.DOWN PT, R9, R6, 0x2, 0x1f ;  /* 0x08401f0006097f89 */ /* 0x001e2400000e0000 */
[----:B0-----:R-:W-:-:S05]  /*03a0*/  FADD R9, R6, R9 ;  /* 0x0000000906097221 */ /* 0x001fca0000000000 */
[----:B------:R-:W0:Y:S02]  /*03b0*/  SHFL.DOWN PT, R8, R9, 0x1, 0x1f ;  /* 0x08201f0009087f89 */ /* 0x000e2400000e0000 */
[----:B0-----:R-:W-:-:S06]  /*03c0*/  FADD R8, R9, R8 ;  /* 0x0000000809087221 */ /* 0x001fcc0000000000 */
[----:B------:R-:W0:Y:S01]  /*03d0*/  SHFL.IDX PT, R8, R8, RZ, 0x1f ;  /* 0x00001fff08087589 */ /* 0x000e2200000e0000 */
[----:B------:R-:W-:Y:S05]  /*03e0*/  @P0 EXIT ;  /* 0x000000000000094d */ /* 0x000fea0003800000 */
[----:B0-----:R-:W0:Y:S01]  /*03f0*/  MUFU.RCP R0, R8 ;  /* 0x0000000800007308 */ /* 0x001e220000001000 */
[----:B------:R-:W-:Y:S07]  /*0400*/  BSSY.RECONVERGENT B0, `(.L_x_37) ;  /* 0x000000b000007945 */ /* 0x000fee0003800200 */
[----:B------:R-:W1:Y:S01]  /*0410*/  FCHK P0, R3, R8 ;  /* 0x0000000803007302 */ /* 0x000e620000000000 */
[----:B0-----:R-:W-:-:S04]  /*0420*/  FFMA R7, -R8, R0, 1 ;  /* 0x3f80000008077423 */ /* 0x001fc80000000100 */
[----:B------:R-:W-:-:S04]  /*0430*/  FFMA R0, R0, R7, R0 ;  /* 0x0000000700007223 */ /* 0x000fc80000000000 */
[----:B------:R-:W-:-:S04]  /*0440*/  FFMA R6, R0, R3, RZ ;  /* 0x0000000300067223 */ /* 0x000fc800000000ff */
[----:B------:R-:W-:-:S04]  /*0450*/  FFMA R7, -R8, R6, R3 ;  /* 0x0000000608077223 */ /* 0x000fc80000000103 */
[----:B------:R-:W-:Y:S01]  /*0460*/  FFMA R7, R0, R7, R6 ;  /* 0x0000000700077223 */ /* 0x000fe20000000006 */
[----:B-1----:R-:W-:Y:S06]  /*0470*/  @!P0 BRA `(.L_x_38) ;  /* 0x00000000000c8947 */ /* 0x002fec0003800000 */
[----:B------:R-:W-:-:S07]  /*0480*/  MOV R6, 0x4a0 ;  /* 0x000004a000067802 */ /* 0x000fce0000000f00 */
[----:B------:R-:W-:Y:S05]  /*0490*/  CALL.REL.NOINC `($__internal_1_$__cuda_sm3x_div_rn_noftz_f32_slowpath) ;  /* 0x0000000000247944 */ /* 0x000fea0003c00000 */
[----:B------:R-:W-:-:S07]  /*04a0*/  IMAD.MOV.U32 R7, RZ, RZ, R0 ;  /* 0x000000ffff077224 */ /* 0x000fce00078e0000 */
.L_x_38:
[----:B------:R-:W-:Y:S05]  /*04b0*/  BSYNC.RECONVERGENT B0 ;  /* 0x0000000000007941 */ /* 0x000fea0003800200 */
.L_x_37:
[----:B------:R-:W0:Y:S01]  /*04c0*/  LDCU.64 UR6, c[0x0][0x388] ;  /* 0x00007100ff0677ac */ /* 0x000e220008000a00 */
[----:B------:R-:W-:-:S05]  /*04d0*/  IADD3 R5, P0, PT, R2, R5, RZ ;  /* 0x0000000502057210 */ /* 0x000fca0007f1e0ff */
[----:B------:R-:W-:Y:S01]  /*04e0*/  IMAD.X R4, RZ, RZ, R4, P0 ;  /* 0x000000ffff047224 */ /* 0x000fe200000e0604 */
[----:B0-----:R-:W-:-:S04]  /*04f0*/  LEA R2, P0, R5, UR6, 0x2 ;  /* 0x0000000605027c11 */ /* 0x001fc8000f8010ff */
[----:B------:R-:W-:-:S05]  /*0500*/  LEA.HI.X R3, R5, UR7, R4, 0x2, P0 ;  /* 0x0000000705037c11 */ /* 0x000fca00080f1404 */
[----:B------:R-:W-:Y:S01]  /*0510*/  STG.E desc[UR4][R2.64], R7 ;  /* 0x0000000702007986 */ /* 0x000fe2000c101904 */
[----:B------:R-:W-:Y:S05]  /*0520*/  EXIT ;  /* 0x000000000000794d */ /* 0x000fea0003800000 */
        .weak           $__internal_1_$__cuda_sm3x_div_rn_noftz_f32_slowpath
        .type           $__internal_1_$__cuda_sm3x_div_rn_noftz_f32_slowpath,@function
        .size           $__internal_1_$__cuda_sm3x_div_rn_noftz_f32_slowpath,(.L_x_52 - $__internal_1_$__cuda_sm3x_div_rn_noftz_f32_slowpath)
$__internal_1_$__cuda_sm3x_div_rn_noftz_f32_slowpath:
[----:B------:R-:W-:Y:S01]  /*0530*/  SHF.R.U32.HI R7, RZ, 0x17, R8 ;  /* 0x00000017ff077819 */ /* 0x000fe20000011608 */
[----:B------:R-:W-:Y:S01]  /*0540*/  BSSY.RECONVERGENT B1, `(.L_x_39) ;  /* 0x0000063000017945 */ /* 0x000fe20003800200 */
[----:B------:R-:W-:Y:S02]  /*0550*/  SHF.R.U32.HI R0, RZ, 0x17, R3 ;  /* 0x00000017ff007819 */ /* 0x000fe40000011603 */
[----:B------:R-:W-:Y:S02]  /*0560*/  LOP3.LUT R15, R7, 0xff, RZ, 0xc0, !PT ;  /* 0x000000ff070f7812 */ /* 0x000fe400078ec0ff */
[----:B------:R-:W-:-:S03]  /*0570*/  LOP3.LUT R12, R0, 0xff, RZ, 0xc0, !PT ;  /* 0x000000ff000c7812 */ /* 0x000fc600078ec0ff */
[----:B------:R-:W-:Y:S02]  /*0580*/  VIADD R10, R15, 0xffffffff ;  /* 0xffffffff0f0a7836 */ /* 0x000fe40000000000 */
[----:B------:R-:W-:-:S03]  /*0590*/  VIADD R9, R12, 0xffffffff ;  /* 0xffffffff0c097836 */ /* 0x000fc60000000000 */
[----:B------:R-:W-:-:S04]  /*05a0*/  ISETP.GT.U32.AND P0, PT, R10, 0xfd, PT ;  /* 0x000000fd0a00780c */ /* 0x000fc80003f04070 */
[----:B------:R-:W-:-:S13]  /*05b0*/  ISETP.GT.U32.OR P0, PT, R9, 0xfd, P0 ;  /* 0x000000fd0900780c */ /* 0x000fda0000704470 */
[----:B------:R-:W-:Y:S01]  /*05c0*/  @!P0 IMAD.MOV.U32 R7, RZ, RZ, RZ ;  /* 0x000000ffff078224 */ /* 0x000fe200078e00ff */
[----:B------:R-:W-:Y:S06]  /*05d0*/  @!P0 BRA `(.L_x_40) ;  /* 0x0000000000608947 */ /* 0x000fec0003800000 */
[----:B------:R-:W-:Y:S01]  /*05e0*/  FSETP.GTU.FTZ.AND P0, PT, |R3|, +INF , PT ;  /* 0x7f8000000300780b */ /* 0x000fe20003f1c200 */
[----:B------:R-:W-:Y:S01]  /*05f0*/  IMAD.MOV.U32 R0, RZ, RZ, R8 ;  /* 0x000000ffff007224 */ /* 0x000fe200078e0008 */
        /* <DEDUP_REMOVED lines=17> */
[----:B------:R-:W-:Y:S02]  /*0710*/  @P0 IMAD.MOV.U32 R7, RZ, RZ, RZ ;  /* 0x000000ffff070224 */ /* 0x000fe400078e00ff */
[----:B------:R-:W-:Y:S01]  /*0720*/  @!P0 FFMA R3, R3, 1.84467440737095516160e+19, RZ ;  /* 0x5f80000003038823 */ /* 0x000fe200000000ff */
[----:B------:R-:W-:Y:S02]  /*0730*/  @!P0 IMAD.MOV.U32 R7, RZ, RZ, -0x40 ;  /* 0xffffffc0ff078424 */ /* 0x000fe400078e00ff */
[----:B------:R-:W-:Y:S02]  /*0740*/  @!P1 FFMA R8, R0, 1.84467440737095516160e+19, RZ ;  /* 0x5f80000000089823 */ /* 0x000fe400000000ff */
[----:B------:R-:W-:-:S07]  /*0750*/  @!P1 VIADD R7, R7, 0x40 ;  /* 0x0000004007079836 */ /* 0x000fce0000000000 */
.L_x_40:
[----:B------:R-:W-:Y:S01]  /*0760*/  LEA R9, R15, 0xc0800000, 0x17 ;  /* 0xc08000000f097811 */ /* 0x000fe200078eb8ff */
[----:B------:R-:W-:Y:S04]  /*0770*/  BSSY.RECONVERGENT B2, `(.L_x_45) ;  /* 0x0000036000027945 */ /* 0x000fe80003800200 */
[----:B------:R-:W-:Y:S02]  /*0780*/  IMAD.IADD R9, R8, 0x1, -R9 ;  /* 0x0000000108097824 */ /* 0x000fe400078e0a09 */
[----:B------:R-:W-:Y:S02]  /*0790*/  VIADD R8, R12, 0xffffff81 ;  /* 0xffffff810c087836 */ /* 0x000fe40000000000 */
[----:B------:R-:W0:Y:S01]  /*07a0*/  MUFU.RCP R10, R9 ;  /* 0x00000009000a7308 */ /* 0x000e220000001000 */
[----:B------:R-:W-:Y:S01]  /*07b0*/  FADD.FTZ R11, -R9, -RZ ;  /* 0x800000ff090b7221 */ /* 0x000fe20000010100 */
[C---:B------:R-:W-:Y:S01]  /*07c0*/  IMAD R0, R8.reuse, -0x800000, R3 ;  /* 0xff80000008007824 */ /* 0x040fe200078e0203 */
[----:B------:R-:W-:-:S05]  /*07d0*/  IADD3 R8, PT, PT, R8, 0x7f, -R15 ;  /* 0x0000007f08087810 */ /* 0x000fca0007ffe80f */
[----:B------:R-:W-:Y:S02]  /*07e0*/  IMAD.IADD R8, R8, 0x1, R7 ;  /* 0x0000000108087824 */ /* 0x000fe400078e0207 */
        /* <DEDUP_REMOVED lines=8> */
[----:B------:R-:W-:-:S05]  /*0870*/  LOP3.LUT R3, R3, 0xff, RZ, 0xc0, !PT ;  /* 0x000000ff03037812 */ /* 0x000fca00078ec0ff */
[----:B------:R-:W-:-:S04]  /*0880*/  IMAD.IADD R9, R3, 0x1, R8 ;  /* 0x0000000103097824 */ /* 0x000fc800078e0208 */
[----:B------:R-:W-:-:S05]  /*0890*/  VIADD R3, R9, 0xffffffff ;  /* 0xffffffff09037836 */ /* 0x000fca0000000000 */
        /* <DEDUP_REMOVED lines=9> */
[CCC-:B------:R-:W-:Y:S01]  /*0930*/  FFMA.RZ R3, R12.reuse, R10.reuse, R13.reuse ;  /* 0x0000000a0c037223 */ /* 0x1c0fe2000000c00d */
[CCC-:B------:R-:W-:Y:S01]  /*0940*/  FFMA.RM R8, R12.reuse, R10.reuse, R13.reuse ;  /* 0x0000000a0c087223 */ /* 0x1c0fe2000000400d */
[C---:B------:R-:W-:Y:S02]  /*0950*/  ISETP.NE.AND P2, PT, R9.reuse, RZ, PT ;  /* 0x000000ff0900720c */ /* 0x040fe40003f45270 */
[----:B------:R-:W-:Y:S02]  /*0960*/  ISETP.NE.AND P1, PT, R9, RZ, PT ;  /* 0x000000ff0900720c */ /* 0x000fe40003f25270 */
[----:B------:R-:W-:Y:S01]  /*0970*/  LOP3.LUT R7, R3, 0x7fffff, RZ, 0xc0, !PT ;  /* 0x007fffff03077812 */ /* 0x000fe200078ec0ff */
[----:B------:R-:W-:Y:S01]  /*0980*/  FFMA.RP R3, R12, R10, R13 ;  /* 0x0000000a0c037223 */ /* 0x000fe2000000800d */
[----:B------:R-:W-:Y:S02]  /*0990*/  VIADD R10, R9, 0x20 ;  /* 0x00000020090a7836 */ /* 0x000fe40000000000 */
[----:B------:R-:W-:Y:S01]  /*09a0*/  LOP3.LUT R7, R7, 0x800000, RZ, 0xfc, !PT ;  /* 0x0080000007077812 */ /* 0x000fe200078efcff */
[----:B------:R-:W-:Y:S01]  /*09b0*/  IMAD.MOV R9, RZ, RZ, -R9 ;  /* 0x000000ffff097224 */ /* 0x000fe200078e0a09 */
[----:B------:R-:W-:-:S02]  /*09c0*/  FSETP.NEU.FTZ.AND P0, PT, R3, R8, PT ;  /* 0x000000080300720b */ /* 0x000fc40003f1d000 */
[----:B------:R-:W-:Y:S02]  /*09d0*/  SHF.L.U32 R10, R7, R10, RZ ;  /* 0x0000000a070a7219 */ /* 0x000fe400000006ff */
[----:B------:R-:W-:Y:S02]  /*09e0*/  SEL R8, R9, RZ, P2 ;  /* 0x000000ff09087207 */ /* 0x000fe40001000000 */
[----:B------:R-:W-:Y:S02]  /*09f0*/  ISETP.NE.AND P1, PT, R10, RZ, P1 ;  /* 0x000000ff0a00720c */ /* 0x000fe40000f25270 */
[----:B------:R-:W-:Y:S02]  /*0a00*/  SHF.R.U32.HI R8, RZ, R8, R7 ;  /* 0x00000008ff087219 */ /* 0x000fe40000011607 */
[----:B------:R-:W-:Y:S02]  /*0a10*/  PLOP3.LUT P0, PT, P0, P1, PT, 0xf8, 0x8f ;  /* 0x00000000008f781c */ /* 0x000fe40000703f70 */
[----:B------:R-:W-:-:S02]  /*0a20*/  SHF.R.U32.HI R10, RZ, 0x1, R8 ;  /* 0x00000001ff0a7819 */ /* 0x000fc40000011608 */
[----:B------:R-:W-:-:S04]  /*0a30*/  SEL R3, RZ, 0x1, !P0 ;  /* 0x00000001ff037807 */ /* 0x000fc80004000000 */
[----:B------:R-:W-:-:S04]  /*0a40*/  LOP3.LUT R3, R3, 0x1, R10, 0xf8, !PT ;  /* 0x0000000103037812 */ /* 0x000fc800078ef80a */
[----:B------:R-:W-:-:S05]  /*0a50*/  LOP3.LUT R3, R3, R8, RZ, 0xc0, !PT ;  /* 0x0000000803037212 */ /* 0x000fca00078ec0ff */
[----:B------:R-:W-:-:S05]  /*0a60*/  IMAD.IADD R3, R10, 0x1, R3 ;  /* 0x000000010a037824 */ /* 0x000fca00078e0203 */
[----:B------:R-:W-:Y:S01]  /*0a70*/  LOP3.LUT R0, R3, R0, RZ, 0xfc, !PT ;  /* 0x0000000003007212 */ /* 0x000fe200078efcff */
[----:B------:R-:W-:Y:S06]  /*0a80*/  BRA `(.L_x_48) ;  /* 0x0000000000107947 */ /* 0x000fec0003800000 */
.L_x_47:
[----:B------:R-:W-:-:S04]  /*0a90*/  LOP3.LUT R0, R0, 0x80000000, RZ, 0xc0, !PT ;  /* 0x8000000000007812 */ /* 0x000fc800078ec0ff */
[----:B------:R-:W-:Y:S01]  /*0aa0*/  LOP3.LUT R0, R0, 0x7f800000, RZ, 0xfc, !PT ;  /* 0x7f80000000007812 */ /* 0x000fe200078efcff */
[----:B------:R-:W-:Y:S06]  /*0ab0*/  BRA `(.L_x_48) ;  /* 0x0000000000047947 */ /* 0x000fec0003800000 */
.L_x_46:
[----:B------:R-:W-:-:S07]  /*0ac0*/  IMAD R0, R8, 0x800000, R0 ;  /* 0x0080000008007824 */ /* 0x000fce00078e0200 */
.L_x_48:
[----:B------:R-:W-:Y:S05]  /*0ad0*/  BSYNC.RECONVERGENT B2 ;  /* 0x0000000000027941 */ /* 0x000fea0003800200 */
.L_x_45:
[----:B------:R-:W-:Y:S05]  /*0ae0*/  BRA `(.L_x_49) ;  /* 0x0000000000207947 */ /* 0x000fea0003800000 */
.L_x_44:
[----:B------:R-:W-:-:S04]  /*0af0*/  LOP3.LUT R0, R8, 0x80000000, R3, 0x48, !PT ;  /* 0x8000000008007812 */ /* 0x000fc800078e4803 */
[----:B------:R-:W-:Y:S01]  /*0b00*/  LOP3.LUT R0, R0, 0x7f800000, RZ, 0xfc, !PT ;  /* 0x7f80000000007812 */ /* 0x000fe200078efcff */
[----:B------:R-:W-:Y:S06]  /*0b10*/  BRA `(.L_x_49) ;  /* 0x0000000000147947 */ /* 0x000fec0003800000 */
.L_x_43:
[----:B------:R-:W-:Y:S01]  /*0b20*/  LOP3.LUT R0, R8, 0x80000000, R3, 0x48, !PT ;  /* 0x8000000008007812 */ /* 0x000fe200078e4803 */
[----:B------:R-:W-:Y:S06]  /*0b30*/  BRA `(.L_x_49) ;  /* 0x00000000000c7947 */ /* 0x000fec0003800000 */
.L_x_42:
[----:B------:R-:W0:Y:S01]  /*0b40*/  MUFU.RSQ R0, -QNAN ;  /* 0xffc0000000007908 */ /* 0x000e220000001400 */
[----:B------:R-:W-:Y:S05]  /*0b50*/  BRA `(.L_x_49) ;  /* 0x0000000000047947 */ /* 0x000fea0003800000 */
.L_x_41:
[----:B------:R-:W-:-:S07]  /*0b60*/  FADD.FTZ R0, R3, R0 ;  /* 0x0000000003007221 */ /* 0x000fce0000010000 */
.L_x_49:
[----:B------:R-:W-:Y:S05]  /*0b70*/  BSYNC.RECONVERGENT B1 ;  /* 0x0000000000017941 */ /* 0x000fea0003800200 */
.L_x_39:
[----:B------:R-:W-:-:S04]  /*0b80*/  IMAD.MOV.U32 R7, RZ, RZ, 0x0 ;  /* 0x00000000ff077424 */ /* 0x000fc800078e00ff */
[----:B0-----:R-:W-:Y:S05]  /*0b90*/  RET.REL.NODEC R6 `(_Z17warpSoftmaxKernelPKfPfii) ;  /* 0xfffffff406187950 */ /* 0x001fea0003c3ffff */
.L_x_50:
        /* <DEDUP_REMOVED lines=14> */
.L_x_52:


//--------------------- .nv.shared.reserved.0     --------------------------
	.section	.nv.shared.reserved.0,"aw",@nobits
	.weak		__nv_reservedSMEM_offset_0_alias
	.size		__nv_reservedSMEM_offset_0_alias, 0, 64
	.other		__nv_reservedSMEM_offset_0_alias,@"STO_CUDA_RESERVED_SHARED STV_DEFAULT"
__nv_reservedSMEM_offset_0_alias:
	.zero		0
	.zero		64


//--------------------- .nv.constant0._Z24batchedWarpSoftmaxKernelPKfPfiii --------------------------
	.section	.nv.constant0._Z24batchedWarpSoftmaxKernelPKfPfiii,"a",@progbits
	.sectionflags	@""
	.align	4
.nv.constant0._Z24batchedWarpSoftmaxKernelPKfPfiii:
	.zero		924


//--------------------- .nv.constant0._Z17warpSoftmaxKernelPKfPfii --------------------------
	.section	.nv.constant0._Z17warpSoftmaxKernelPKfPfii,"a",@progbits
	.sectionflags	@""
	.align	4
.nv.constant0._Z17warpSoftmaxKernelPKfPfii:
	.zero		920


//--------------------- SYMBOLS --------------------------

	.type		.nv.reservedSmem.offset0,@object
	.size		.nv.reservedSmem.offset0,0x4
